//
// Generated by NVIDIA NVVM Compiler
//
// Compiler Build ID: CL-36424714
// Cuda compilation tools, release 13.0, V13.0.88
// Based on NVVM 20.0.0
//

.version 9.0
.target sm_100
.address_size 64

	// .globl	_Z15minimize_coeffsPdS_S_ii
.extern .func  (.param .b32 func_retval0) vprintf
(
	.param .b64 vprintf_param_0,
	.param .b64 vprintf_param_1
)
;
.func  (.param .align 16 .b8 func_retval0[16]) __internal_trig_reduction_slowpathd
(
	.param .b64 __internal_trig_reduction_slowpathd_param_0
)
;
.func  (.param .b64 func_retval0) __internal_accurate_pow
(
	.param .b64 __internal_accurate_pow_param_0,
	.param .b64 __internal_accurate_pow_param_1
)
;
.global .align 1 .b8 $str[49] = {66, 114, 111, 107, 101, 32, 110, 111, 114, 109, 32, 108, 111, 111, 112, 32, 97, 116, 32, 82, 61, 37, 46, 50, 102, 32, 114, 61, 37, 46, 50, 102, 32, 97, 110, 100, 32, 105, 116, 101, 114, 61, 37, 46, 50, 102, 32, 10};
.global .align 1 .b8 $str$1[49] = {67, 108, 97, 109, 112, 101, 100, 32, 97, 116, 32, 82, 61, 37, 46, 50, 102, 32, 114, 61, 37, 46, 50, 102, 32, 97, 48, 61, 37, 46, 50, 102, 32, 97, 110, 100, 32, 105, 116, 101, 114, 61, 37, 46, 50, 102, 32, 10};
.global .align 1 .b8 $str$2[22] = {78, 111, 119, 32, 119, 101, 32, 104, 97, 118, 101, 32, 97, 48, 61, 37, 46, 50, 102, 32, 10};
.global .align 1 .b8 $str$3[49] = {67, 108, 97, 109, 112, 101, 100, 32, 97, 116, 32, 82, 61, 37, 46, 50, 102, 32, 114, 61, 37, 46, 50, 102, 32, 97, 49, 61, 37, 46, 50, 102, 32, 97, 110, 100, 32, 105, 116, 101, 114, 61, 37, 46, 50, 102, 32, 10};
.global .align 1 .b8 $str$4[22] = {78, 111, 119, 32, 119, 101, 32, 104, 97, 118, 101, 32, 97, 49, 61, 37, 46, 50, 102, 32, 10};
.global .align 1 .b8 $str$5[40] = {82, 101, 97, 99, 104, 101, 100, 32, 109, 97, 120, 32, 105, 116, 101, 114, 97, 116, 105, 111, 110, 32, 97, 116, 32, 82, 61, 37, 46, 50, 102, 32, 114, 61, 37, 46, 50, 102, 10};
.global .align 1 .b8 $str$6[50] = {69, 110, 101, 114, 103, 121, 32, 97, 116, 32, 82, 61, 37, 46, 50, 102, 32, 97, 110, 100, 32, 114, 61, 37, 46, 50, 102, 32, 105, 115, 32, 37, 46, 50, 102, 32, 119, 105, 116, 104, 32, 97, 48, 61, 37, 46, 50, 102, 10};
.global .align 8 .b8 __cudart_i2opi_d[144] = {8, 93, 141, 31, 177, 95, 251, 107, 234, 146, 82, 138, 247, 57, 7, 61, 123, 241, 229, 235, 199, 186, 39, 117, 45, 234, 95, 158, 102, 63, 70, 79, 183, 9, 203, 39, 207, 126, 54, 109, 31, 109, 10, 90, 139, 17, 47, 239, 15, 152, 5, 222, 255, 151, 248, 31, 59, 40, 249, 189, 139, 95, 132, 156, 244, 57, 83, 131, 57, 214, 145, 57, 65, 126, 95, 180, 38, 112, 156, 233, 132, 68, 187, 46, 245, 53, 130, 232, 62, 167, 41, 177, 28, 235, 29, 254, 28, 146, 209, 9, 234, 46, 73, 6, 224, 210, 77, 66, 58, 110, 36, 183, 97, 197, 187, 222, 171, 99, 81, 254, 65, 144, 67, 60, 153, 149, 98, 219, 192, 221, 52, 245, 209, 87, 39, 252, 41, 21, 68, 78, 110, 131, 249, 162};
.global .align 16 .b8 __cudart_sin_cos_coeffs[128] = {70, 210, 176, 44, 241, 229, 90, 190, 146, 227, 172, 105, 227, 29, 199, 62, 161, 98, 219, 25, 160, 1, 42, 191, 24, 8, 17, 17, 17, 17, 129, 63, 84, 85, 85, 85, 85, 85, 197, 191, 0, 0, 0, 0, 0, 0, 0, 0, 0, 0, 0, 0, 0, 0, 0, 0, 100, 129, 253, 32, 131, 255, 168, 189, 40, 133, 239, 193, 167, 238, 33, 62, 217, 230, 6, 142, 79, 126, 146, 190, 233, 188, 221, 25, 160, 1, 250, 62, 71, 93, 193, 22, 108, 193, 86, 191, 81, 85, 85, 85, 85, 85, 165, 63, 0, 0, 0, 0, 0, 0, 224, 191, 0, 0, 0, 0, 0, 0, 240, 63};

.visible .entry _Z15minimize_coeffsPdS_S_ii(
	.param .u64 .ptr .align 1 _Z15minimize_coeffsPdS_S_ii_param_0,
	.param .u64 .ptr .align 1 _Z15minimize_coeffsPdS_S_ii_param_1,
	.param .u64 .ptr .align 1 _Z15minimize_coeffsPdS_S_ii_param_2,
	.param .u32 _Z15minimize_coeffsPdS_S_ii_param_3,
	.param .u32 _Z15minimize_coeffsPdS_S_ii_param_4
)
{
	.local .align 16 .b8 	__local_depot0[32];
	.reg .b64 	%SP;
	.reg .b64 	%SPL;
	.reg .pred 	%p<506>;
	.reg .b32 	%r<729>;
	.reg .b64 	%rd<86>;
	.reg .b64 	%fd<1406>;

	mov.u64 	%SPL, __local_depot0;
	cvta.local.u64 	%SP, %SPL;
	ld.param.u64 	%rd2, [_Z15minimize_coeffsPdS_S_ii_param_0];
	ld.param.u64 	%rd3, [_Z15minimize_coeffsPdS_S_ii_param_1];
	ld.param.u32 	%r141, [_Z15minimize_coeffsPdS_S_ii_param_3];
	ld.param.u32 	%r140, [_Z15minimize_coeffsPdS_S_ii_param_4];
	mov.u32 	%r142, %ctaid.x;
	mov.u32 	%r143, %ntid.x;
	mov.u32 	%r144, %tid.x;
	mad.lo.s32 	%r1, %r142, %r143, %r144;
	mul.lo.s32 	%r145, %r140, %r141;
	setp.ge.s32 	%p6, %r1, %r145;
	@%p6 bra 	$L__BB0_270;
	cvta.to.global.u64 	%rd5, %rd2;
	cvta.to.global.u64 	%rd6, %rd3;
	div.s32 	%r146, %r1, %r140;
	mul.lo.s32 	%r147, %r146, %r140;
	sub.s32 	%r148, %r1, %r147;
	mul.wide.s32 	%rd7, %r146, 8;
	add.s64 	%rd8, %rd5, %rd7;
	ld.global.f64 	%fd1, [%rd8];
	mul.wide.s32 	%rd9, %r148, 8;
	add.s64 	%rd10, %rd6, %rd9;
	ld.global.f64 	%fd2, [%rd10];
	add.f64 	%fd386, %fd1, 0dBFF0000000000000;
	setp.gt.f64 	%p7, %fd2, %fd386;
	setp.le.f64 	%p8, %fd2, 0d3FF0000000000000;
	or.pred  	%p9, %p7, %p8;
	@%p9 bra 	$L__BB0_270;
	mov.f64 	%fd388, 0d4000000000000000;
	{
	.reg .b32 %temp; 
	mov.b64 	{%temp, %r2}, %fd388;
	}
	and.b32  	%r3, %r2, 2146435072;
	setp.eq.s32 	%p10, %r3, 1062207488;
	setp.lt.s32 	%p12, %r2, 0;
	selp.b32 	%r4, 0, 2146435072, %p12;
	and.b32  	%r150, %r2, 2147483647;
	setp.ne.s32 	%p13, %r150, 1071644672;
	and.pred  	%p14, %p10, %p13;
	or.b32  	%r5, %r4, -2147483648;
	{
	.reg .b32 %temp; 
	mov.b64 	{%temp, %r151}, %fd2;
	}
	mov.f64 	%fd389, 0dC000000000000000;
	{
	.reg .b32 %temp; 
	mov.b64 	{%temp, %r152}, %fd389;
	}
	and.b32  	%r153, %r152, 2146435072;
	setp.eq.s32 	%p16, %r153, 1062207488;
	abs.f64 	%fd3, %fd2;
	setp.lt.s32 	%p18, %r151, 0;
	and.pred  	%p1, %p18, %p16;
	add.f64 	%fd390, %fd2, 0dC000000000000000;
	{
	.reg .b32 %temp; 
	mov.b64 	{%temp, %r154}, %fd390;
	}
	and.b32  	%r6, %r154, 2146435072;
	setp.lt.s32 	%p19, %r152, 0;
	selp.b32 	%r155, 0, 2146435072, %p19;
	and.b32  	%r156, %r152, 2147483647;
	setp.ne.s32 	%p20, %r156, 1071644672;
	and.pred  	%p21, %p16, %p20;
	or.b32  	%r157, %r155, -2147483648;
	selp.b32 	%r158, %r157, %r155, %p21;
	selp.b32 	%r159, %r158, %r155, %p18;
	mov.b32 	%r10, 0;
	mov.b64 	%fd4, {%r10, %r159};
	and.pred  	%p2, %p18, %p10;
	add.f64 	%fd391, %fd2, 0d4000000000000000;
	{
	.reg .b32 %temp; 
	mov.b64 	{%temp, %r160}, %fd391;
	}
	and.b32  	%r7, %r160, 2146435072;
	selp.b32 	%r161, %r5, %r4, %p14;
	selp.b32 	%r162, %r161, %r4, %p18;
	mov.b64 	%fd5, {%r10, %r162};
	mov.f64 	%fd392, 0d400921FB54442D18;
	{
	.reg .b32 %temp; 
	mov.b64 	{%temp, %r163}, %fd392;
	}
	setp.lt.s32 	%p23, %r163, 0;
	and.pred  	%p3, %p23, %p10;
	mov.f64 	%fd393, 0d4008000000000000;
	{
	.reg .b32 %temp; 
	mov.b64 	{%temp, %r8}, %fd393;
	}
	setp.lt.s32 	%p24, %r8, 0;
	selp.b32 	%r9, 0, 2146435072, %p24;
	neg.f64 	%fd6, %fd2;
	mov.f64 	%fd394, 0d0000000000000000;
	mov.f64 	%fd395, 0d7FF0000000000000;
	mul.rn.f64 	%fd7, %fd395, %fd394;
	mov.f64 	%fd1367, 0d3F9EB851EB851EB8;
	mov.u64 	%rd13, __cudart_sin_cos_coeffs;
	mov.f64 	%fd1366, %fd1367;
$L__BB0_3:
	mov.f64 	%fd1326, 0d0000000000000000;
	mov.b32 	%r694, -721;
	mov.b32 	%r693, 720;
	mov.f64 	%fd1327, %fd1326;
$L__BB0_4:
	mov.u32 	%r12, %r694;
	mul.f64 	%fd12, %fd1326, 0d3F81DF46A2529D39;
	add.f64 	%fd13, %fd12, 0d0000000000000000;
	setp.neu.f64 	%p25, %fd12, 0d7FF0000000000000;
	@%p25 bra 	$L__BB0_6;
	mov.f64 	%fd402, 0d0000000000000000;
	mul.rn.f64 	%fd1328, %fd13, %fd402;
	mov.b32 	%r695, 0;
	bra.uni 	$L__BB0_8;
$L__BB0_6:
	mul.f64 	%fd397, %fd13, 0d3FE45F306DC9C883;
	cvt.rni.s32.f64 	%r695, %fd397;
	cvt.rn.f64.s32 	%fd398, %r695;
	fma.rn.f64 	%fd399, %fd398, 0dBFF921FB54442D18, %fd13;
	fma.rn.f64 	%fd400, %fd398, 0dBC91A62633145C00, %fd399;
	fma.rn.f64 	%fd1328, %fd398, 0dB97B839A252049C0, %fd400;
	setp.ltu.f64 	%p26, %fd12, 0d41E0000000000000;
	@%p26 bra 	$L__BB0_8;
	{ // callseq 0, 0
	.param .b64 param0;
	st.param.f64 	[param0], %fd13;
	.param .align 16 .b8 retval0[16];
	call.uni (retval0), 
	__internal_trig_reduction_slowpathd, 
	(
	param0
	);
	ld.param.f64 	%fd1328, [retval0];
	ld.param.b32 	%r695, [retval0+8];
	} // callseq 0
$L__BB0_8:
	mul.rn.f64 	%fd403, %fd1328, %fd1328;
	fma.rn.f64 	%fd404, %fd403, 0dBDA8FF8320FD8164, 0d3E21EEA7C1EF8528;
	fma.rn.f64 	%fd405, %fd404, %fd403, 0dBE927E4F8E06E6D9;
	fma.rn.f64 	%fd406, %fd405, %fd403, 0d3EFA01A019DDBCE9;
	fma.rn.f64 	%fd407, %fd406, %fd403, 0dBF56C16C16C15D47;
	fma.rn.f64 	%fd408, %fd407, %fd403, 0d3FA5555555555551;
	fma.rn.f64 	%fd409, %fd408, %fd403, 0dBFE0000000000000;
	fma.rn.f64 	%fd410, %fd409, %fd403, 0d3FF0000000000000;
	fma.rn.f64 	%fd411, %fd403, 0d3DE5DB65F9785EBA, 0dBE5AE5F12CB0D246;
	fma.rn.f64 	%fd412, %fd411, %fd403, 0d3EC71DE369ACE392;
	fma.rn.f64 	%fd413, %fd412, %fd403, 0dBF2A01A019DB62A1;
	fma.rn.f64 	%fd414, %fd413, %fd403, 0d3F81111111110818;
	fma.rn.f64 	%fd415, %fd414, %fd403, 0dBFC5555555555554;
	fma.rn.f64 	%fd416, %fd415, %fd403, 0d0000000000000000;
	fma.rn.f64 	%fd417, %fd416, %fd1328, %fd1328;
	and.b32  	%r168, %r695, 1;
	setp.eq.b32 	%p27, %r168, 1;
	{
	.reg .b32 %temp; 
	mov.b64 	{%temp, %r169}, %fd417;
	}
	{
	.reg .b32 %temp; 
	mov.b64 	{%r170, %temp}, %fd417;
	}
	xor.b32  	%r171, %r169, -2147483648;
	mov.b64 	%fd418, {%r170, %r171};
	selp.f64 	%fd1329, %fd410, %fd417, %p27;
	selp.f64 	%fd1330, %fd418, %fd410, %p27;
	and.b32  	%r172, %r695, 2;
	setp.eq.s32 	%p28, %r172, 0;
	@%p28 bra 	$L__BB0_10;
	{
	.reg .b32 %temp; 
	mov.b64 	{%temp, %r173}, %fd1329;
	}
	{
	.reg .b32 %temp; 
	mov.b64 	{%r174, %temp}, %fd1329;
	}
	xor.b32  	%r175, %r173, -2147483648;
	mov.b64 	%fd1329, {%r174, %r175};
	{
	.reg .b32 %temp; 
	mov.b64 	{%temp, %r176}, %fd1330;
	}
	{
	.reg .b32 %temp; 
	mov.b64 	{%r177, %temp}, %fd1330;
	}
	xor.b32  	%r178, %r176, -2147483648;
	mov.b64 	%fd1330, {%r177, %r178};
$L__BB0_10:
	add.f64 	%fd24, %fd13, %fd13;
	setp.eq.f64 	%p29, %fd24, 0d7FF0000000000000;
	mov.b32 	%r696, 0;
	mov.f64 	%fd1331, %fd7;
	@%p29 bra 	$L__BB0_13;
	mul.f64 	%fd419, %fd24, 0d3FE45F306DC9C883;
	cvt.rni.s32.f64 	%r696, %fd419;
	cvt.rn.f64.s32 	%fd420, %r696;
	fma.rn.f64 	%fd421, %fd420, 0dBFF921FB54442D18, %fd24;
	fma.rn.f64 	%fd422, %fd420, 0dBC91A62633145C00, %fd421;
	fma.rn.f64 	%fd1331, %fd420, 0dB97B839A252049C0, %fd422;
	setp.ltu.f64 	%p30, %fd24, 0d41E0000000000000;
	@%p30 bra 	$L__BB0_13;
	{ // callseq 1, 0
	.param .b64 param0;
	st.param.f64 	[param0], %fd24;
	.param .align 16 .b8 retval0[16];
	call.uni (retval0), 
	__internal_trig_reduction_slowpathd, 
	(
	param0
	);
	ld.param.f64 	%fd1331, [retval0];
	ld.param.b32 	%r696, [retval0+8];
	} // callseq 1
$L__BB0_13:
	shl.b32 	%r182, %r696, 6;
	cvt.u64.u32 	%rd11, %r182;
	and.b64  	%rd12, %rd11, 64;
	add.s64 	%rd14, %rd13, %rd12;
	mul.rn.f64 	%fd424, %fd1331, %fd1331;
	and.b32  	%r183, %r696, 1;
	setp.eq.b32 	%p32, %r183, 1;
	selp.f64 	%fd425, 0dBDA8FF8320FD8164, 0d3DE5DB65F9785EBA, %p32;
	ld.global.nc.v2.f64 	{%fd426, %fd427}, [%rd14];
	fma.rn.f64 	%fd428, %fd425, %fd424, %fd426;
	fma.rn.f64 	%fd429, %fd428, %fd424, %fd427;
	ld.global.nc.v2.f64 	{%fd430, %fd431}, [%rd14+16];
	fma.rn.f64 	%fd432, %fd429, %fd424, %fd430;
	fma.rn.f64 	%fd433, %fd432, %fd424, %fd431;
	ld.global.nc.v2.f64 	{%fd434, %fd435}, [%rd14+32];
	fma.rn.f64 	%fd436, %fd433, %fd424, %fd434;
	fma.rn.f64 	%fd437, %fd436, %fd424, %fd435;
	fma.rn.f64 	%fd438, %fd437, %fd1331, %fd1331;
	fma.rn.f64 	%fd439, %fd437, %fd424, 0d3FF0000000000000;
	selp.f64 	%fd440, %fd439, %fd438, %p32;
	and.b32  	%r184, %r696, 2;
	setp.eq.s32 	%p33, %r184, 0;
	mov.f64 	%fd441, 0d0000000000000000;
	sub.f64 	%fd442, %fd441, %fd440;
	selp.f64 	%fd443, %fd440, %fd442, %p33;
	mul.f64 	%fd444, %fd1367, %fd443;
	fma.rn.f64 	%fd445, %fd1366, %fd1329, %fd444;
	add.f64 	%fd28, %fd445, 0d3FF0000000000000;
	mov.b32 	%r698, 1;
	mov.f64 	%fd1333, %fd7;
	@%p29 bra 	$L__BB0_17;
	mul.f64 	%fd446, %fd24, 0d3FE45F306DC9C883;
	cvt.rni.s32.f64 	%r697, %fd446;
	cvt.rn.f64.s32 	%fd447, %r697;
	fma.rn.f64 	%fd448, %fd447, 0dBFF921FB54442D18, %fd24;
	fma.rn.f64 	%fd449, %fd447, 0dBC91A62633145C00, %fd448;
	fma.rn.f64 	%fd1333, %fd447, 0dB97B839A252049C0, %fd449;
	setp.ltu.f64 	%p34, %fd24, 0d41E0000000000000;
	@%p34 bra 	$L__BB0_16;
	{ // callseq 2, 0
	.param .b64 param0;
	st.param.f64 	[param0], %fd24;
	.param .align 16 .b8 retval0[16];
	call.uni (retval0), 
	__internal_trig_reduction_slowpathd, 
	(
	param0
	);
	ld.param.f64 	%fd1333, [retval0];
	ld.param.b32 	%r697, [retval0+8];
	} // callseq 2
$L__BB0_16:
	add.s32 	%r698, %r697, 1;
$L__BB0_17:
	setp.lt.s32 	%p35, %r2, 0;
	setp.eq.s32 	%p36, %r3, 1062207488;
	shl.b32 	%r186, %r698, 6;
	cvt.u64.u32 	%rd15, %r186;
	and.b64  	%rd16, %rd15, 64;
	add.s64 	%rd18, %rd13, %rd16;
	mul.rn.f64 	%fd451, %fd1333, %fd1333;
	and.b32  	%r187, %r698, 1;
	setp.eq.b32 	%p38, %r187, 1;
	selp.f64 	%fd452, 0dBDA8FF8320FD8164, 0d3DE5DB65F9785EBA, %p38;
	ld.global.nc.v2.f64 	{%fd453, %fd454}, [%rd18];
	fma.rn.f64 	%fd455, %fd452, %fd451, %fd453;
	fma.rn.f64 	%fd456, %fd455, %fd451, %fd454;
	ld.global.nc.v2.f64 	{%fd457, %fd458}, [%rd18+16];
	fma.rn.f64 	%fd459, %fd456, %fd451, %fd457;
	fma.rn.f64 	%fd460, %fd459, %fd451, %fd458;
	ld.global.nc.v2.f64 	{%fd461, %fd462}, [%rd18+32];
	fma.rn.f64 	%fd463, %fd460, %fd451, %fd461;
	fma.rn.f64 	%fd464, %fd463, %fd451, %fd462;
	fma.rn.f64 	%fd465, %fd464, %fd1333, %fd1333;
	fma.rn.f64 	%fd466, %fd464, %fd451, 0d3FF0000000000000;
	selp.f64 	%fd467, %fd466, %fd465, %p38;
	and.b32  	%r188, %r698, 2;
	setp.eq.s32 	%p39, %r188, 0;
	mov.f64 	%fd468, 0d0000000000000000;
	sub.f64 	%fd469, %fd468, %fd467;
	selp.f64 	%fd470, %fd467, %fd469, %p39;
	add.f64 	%fd471, %fd1367, %fd1367;
	mul.f64 	%fd472, %fd471, %fd470;
	fma.rn.f64 	%fd33, %fd1366, %fd1330, %fd472;
	fma.rn.f64 	%fd34, %fd2, %fd1329, %fd1;
	mul.f64 	%fd35, %fd2, %fd34;
	{
	.reg .b32 %temp; 
	mov.b64 	{%temp, %r24}, %fd35;
	}
	abs.f64 	%fd36, %fd35;
	{ // callseq 3, 0
	.param .b64 param0;
	st.param.f64 	[param0], %fd36;
	.param .b64 param1;
	st.param.f64 	[param1], 0d4000000000000000;
	.param .b64 retval0;
	call.uni (retval0), 
	__internal_accurate_pow, 
	(
	param0, 
	param1
	);
	ld.param.f64 	%fd473, [retval0];
	} // callseq 3
	setp.lt.s32 	%p40, %r24, 0;
	neg.f64 	%fd475, %fd473;
	selp.f64 	%fd476, %fd475, %fd473, %p36;
	selp.f64 	%fd477, %fd476, %fd473, %p40;
	setp.eq.f64 	%p41, %fd35, 0d0000000000000000;
	selp.b32 	%r189, %r24, 0, %p36;
	or.b32  	%r190, %r189, 2146435072;
	selp.b32 	%r191, %r190, %r189, %p35;
	mov.b32 	%r192, 0;
	mov.b64 	%fd478, {%r192, %r191};
	selp.f64 	%fd1334, %fd478, %fd477, %p41;
	add.f64 	%fd479, %fd35, 0d4000000000000000;
	{
	.reg .b32 %temp; 
	mov.b64 	{%temp, %r193}, %fd479;
	}
	and.b32  	%r194, %r193, 2146435072;
	setp.ne.s32 	%p42, %r194, 2146435072;
	@%p42 bra 	$L__BB0_22;
	setp.num.f64 	%p43, %fd35, %fd35;
	@%p43 bra 	$L__BB0_20;
	mov.f64 	%fd480, 0d4000000000000000;
	add.rn.f64 	%fd1334, %fd35, %fd480;
	bra.uni 	$L__BB0_22;
$L__BB0_20:
	setp.neu.f64 	%p44, %fd36, 0d7FF0000000000000;
	@%p44 bra 	$L__BB0_22;
	setp.lt.s32 	%p45, %r24, 0;
	setp.eq.s32 	%p46, %r3, 1062207488;
	and.b32  	%r196, %r2, 2147483647;
	setp.ne.s32 	%p47, %r196, 1071644672;
	selp.b32 	%r197, %r5, %r4, %p47;
	selp.b32 	%r198, %r197, %r4, %p46;
	selp.b32 	%r199, %r198, %r4, %p45;
	mov.b32 	%r200, 0;
	mov.b64 	%fd1334, {%r200, %r199};
$L__BB0_22:
	setp.eq.f64 	%p51, %fd35, 0d3FF0000000000000;
	selp.f64 	%fd41, 0d3FF0000000000000, %fd1334, %p51;
	mul.f64 	%fd42, %fd33, 0d400921FB54442D18;
	{
	.reg .b32 %temp; 
	mov.b64 	{%temp, %r25}, %fd42;
	}
	abs.f64 	%fd43, %fd42;
	{ // callseq 4, 0
	.param .b64 param0;
	st.param.f64 	[param0], %fd43;
	.param .b64 param1;
	st.param.f64 	[param1], 0d4000000000000000;
	.param .b64 retval0;
	call.uni (retval0), 
	__internal_accurate_pow, 
	(
	param0, 
	param1
	);
	ld.param.f64 	%fd481, [retval0];
	} // callseq 4
	setp.lt.s32 	%p52, %r25, 0;
	neg.f64 	%fd483, %fd481;
	selp.f64 	%fd484, %fd483, %fd481, %p36;
	selp.f64 	%fd485, %fd484, %fd481, %p52;
	setp.eq.f64 	%p53, %fd42, 0d0000000000000000;
	selp.b32 	%r201, %r25, 0, %p36;
	or.b32  	%r202, %r201, 2146435072;
	selp.b32 	%r203, %r202, %r201, %p35;
	mov.b32 	%r204, 0;
	mov.b64 	%fd486, {%r204, %r203};
	selp.f64 	%fd1335, %fd486, %fd485, %p53;
	add.f64 	%fd487, %fd42, 0d4000000000000000;
	{
	.reg .b32 %temp; 
	mov.b64 	{%temp, %r205}, %fd487;
	}
	and.b32  	%r206, %r205, 2146435072;
	setp.ne.s32 	%p54, %r206, 2146435072;
	@%p54 bra 	$L__BB0_27;
	setp.num.f64 	%p55, %fd42, %fd42;
	@%p55 bra 	$L__BB0_25;
	mov.f64 	%fd488, 0d4000000000000000;
	add.rn.f64 	%fd1335, %fd42, %fd488;
	bra.uni 	$L__BB0_27;
$L__BB0_25:
	setp.neu.f64 	%p56, %fd43, 0d7FF0000000000000;
	@%p56 bra 	$L__BB0_27;
	setp.eq.s32 	%p58, %r3, 1062207488;
	and.b32  	%r208, %r2, 2147483647;
	setp.ne.s32 	%p59, %r208, 1071644672;
	selp.b32 	%r209, %r5, %r4, %p59;
	selp.b32 	%r210, %r209, %r4, %p58;
	selp.b32 	%r211, %r210, %r4, %p52;
	mov.b32 	%r212, 0;
	mov.b64 	%fd1335, {%r212, %r211};
$L__BB0_27:
	setp.eq.f64 	%p60, %fd2, 0d3FF0000000000000;
	setp.neu.f64 	%p61, %fd3, 0d7FF0000000000000;
	setp.nan.f64 	%p62, %fd2, %fd2;
	setp.eq.s32 	%p63, %r6, 2146435072;
	setp.lt.s32 	%p64, %r2, 0;
	setp.eq.s32 	%p65, %r3, 1062207488;
	setp.eq.f64 	%p67, %fd42, 0d3FF0000000000000;
	selp.f64 	%fd48, 0d3FF0000000000000, %fd1335, %p67;
	{ // callseq 5, 0
	.param .b64 param0;
	st.param.f64 	[param0], %fd3;
	.param .b64 param1;
	st.param.f64 	[param1], 0dC000000000000000;
	.param .b64 retval0;
	call.uni (retval0), 
	__internal_accurate_pow, 
	(
	param0, 
	param1
	);
	ld.param.f64 	%fd489, [retval0];
	} // callseq 5
	neg.f64 	%fd491, %fd489;
	selp.f64 	%fd492, %fd491, %fd489, %p1;
	mov.f64 	%fd493, 0dC000000000000000;
	add.rn.f64 	%fd494, %fd2, %fd493;
	selp.f64 	%fd495, %fd494, %fd492, %p62;
	selp.f64 	%fd496, %fd495, %fd4, %p61;
	selp.f64 	%fd497, %fd496, %fd492, %p63;
	selp.f64 	%fd49, 0d3FF0000000000000, %fd497, %p60;
	mul.f64 	%fd498, %fd28, 0d400921FB54442D18;
	mul.f64 	%fd50, %fd1329, %fd498;
	{
	.reg .b32 %temp; 
	mov.b64 	{%temp, %r26}, %fd50;
	}
	abs.f64 	%fd51, %fd50;
	{ // callseq 6, 0
	.param .b64 param0;
	st.param.f64 	[param0], %fd51;
	.param .b64 param1;
	st.param.f64 	[param1], 0d4000000000000000;
	.param .b64 retval0;
	call.uni (retval0), 
	__internal_accurate_pow, 
	(
	param0, 
	param1
	);
	ld.param.f64 	%fd499, [retval0];
	} // callseq 6
	setp.lt.s32 	%p68, %r26, 0;
	neg.f64 	%fd501, %fd499;
	selp.f64 	%fd502, %fd501, %fd499, %p65;
	selp.f64 	%fd503, %fd502, %fd499, %p68;
	setp.eq.f64 	%p69, %fd50, 0d0000000000000000;
	selp.b32 	%r213, %r26, 0, %p65;
	or.b32  	%r214, %r213, 2146435072;
	selp.b32 	%r215, %r214, %r213, %p64;
	mov.b32 	%r216, 0;
	mov.b64 	%fd504, {%r216, %r215};
	selp.f64 	%fd1336, %fd504, %fd503, %p69;
	add.f64 	%fd505, %fd50, 0d4000000000000000;
	{
	.reg .b32 %temp; 
	mov.b64 	{%temp, %r217}, %fd505;
	}
	and.b32  	%r218, %r217, 2146435072;
	setp.ne.s32 	%p70, %r218, 2146435072;
	@%p70 bra 	$L__BB0_32;
	setp.num.f64 	%p71, %fd50, %fd50;
	@%p71 bra 	$L__BB0_30;
	mov.f64 	%fd506, 0d4000000000000000;
	add.rn.f64 	%fd1336, %fd50, %fd506;
	bra.uni 	$L__BB0_32;
$L__BB0_30:
	setp.neu.f64 	%p72, %fd51, 0d7FF0000000000000;
	@%p72 bra 	$L__BB0_32;
	and.b32  	%r220, %r2, 2147483647;
	setp.ne.s32 	%p75, %r220, 1071644672;
	selp.b32 	%r221, %r5, %r4, %p75;
	selp.b32 	%r222, %r221, %r4, %p65;
	selp.b32 	%r223, %r222, %r4, %p68;
	mov.b32 	%r224, 0;
	mov.b64 	%fd1336, {%r224, %r223};
$L__BB0_32:
	setp.eq.s32 	%p76, %r7, 2146435072;
	setp.eq.f64 	%p77, %fd2, 0d3FF0000000000000;
	setp.neu.f64 	%p78, %fd3, 0d7FF0000000000000;
	setp.nan.f64 	%p79, %fd2, %fd2;
	setp.lt.s32 	%p80, %r2, 0;
	setp.eq.s32 	%p81, %r3, 1062207488;
	setp.eq.f64 	%p83, %fd50, 0d3FF0000000000000;
	mul.f64 	%fd507, %fd1336, 0d401C000000000000;
	selp.f64 	%fd508, 0d401C000000000000, %fd507, %p83;
	mul.f64 	%fd509, %fd41, 0d4034000000000000;
	div.rn.f64 	%fd510, %fd508, %fd509;
	add.f64 	%fd511, %fd49, %fd510;
	mul.f64 	%fd512, %fd28, 0d4028000000000000;
	div.rn.f64 	%fd513, %fd48, %fd512;
	mul.f64 	%fd56, %fd513, %fd511;
	{ // callseq 7, 0
	.param .b64 param0;
	st.param.f64 	[param0], %fd3;
	.param .b64 param1;
	st.param.f64 	[param1], 0d4000000000000000;
	.param .b64 retval0;
	call.uni (retval0), 
	__internal_accurate_pow, 
	(
	param0, 
	param1
	);
	ld.param.f64 	%fd514, [retval0];
	} // callseq 7
	neg.f64 	%fd516, %fd514;
	selp.f64 	%fd517, %fd516, %fd514, %p2;
	mov.f64 	%fd518, 0d4000000000000000;
	add.rn.f64 	%fd519, %fd2, %fd518;
	selp.f64 	%fd520, %fd519, %fd517, %p79;
	selp.f64 	%fd521, %fd520, %fd5, %p78;
	selp.f64 	%fd522, %fd521, %fd517, %p76;
	selp.f64 	%fd57, 0d3FF0000000000000, %fd522, %p77;
	{
	.reg .b32 %temp; 
	mov.b64 	{%temp, %r27}, %fd34;
	}
	abs.f64 	%fd58, %fd34;
	{ // callseq 8, 0
	.param .b64 param0;
	st.param.f64 	[param0], %fd58;
	.param .b64 param1;
	st.param.f64 	[param1], 0d4000000000000000;
	.param .b64 retval0;
	call.uni (retval0), 
	__internal_accurate_pow, 
	(
	param0, 
	param1
	);
	ld.param.f64 	%fd523, [retval0];
	} // callseq 8
	setp.lt.s32 	%p84, %r27, 0;
	neg.f64 	%fd525, %fd523;
	selp.f64 	%fd526, %fd525, %fd523, %p81;
	selp.f64 	%fd527, %fd526, %fd523, %p84;
	setp.eq.f64 	%p85, %fd34, 0d0000000000000000;
	selp.b32 	%r225, %r27, 0, %p81;
	or.b32  	%r226, %r225, 2146435072;
	selp.b32 	%r227, %r226, %r225, %p80;
	mov.b32 	%r228, 0;
	mov.b64 	%fd528, {%r228, %r227};
	selp.f64 	%fd1337, %fd528, %fd527, %p85;
	add.f64 	%fd529, %fd34, 0d4000000000000000;
	{
	.reg .b32 %temp; 
	mov.b64 	{%temp, %r229}, %fd529;
	}
	and.b32  	%r230, %r229, 2146435072;
	setp.ne.s32 	%p86, %r230, 2146435072;
	@%p86 bra 	$L__BB0_37;
	setp.num.f64 	%p87, %fd34, %fd34;
	@%p87 bra 	$L__BB0_35;
	mov.f64 	%fd530, 0d4000000000000000;
	add.rn.f64 	%fd1337, %fd34, %fd530;
	bra.uni 	$L__BB0_37;
$L__BB0_35:
	setp.neu.f64 	%p88, %fd58, 0d7FF0000000000000;
	@%p88 bra 	$L__BB0_37;
	setp.lt.s32 	%p89, %r27, 0;
	setp.eq.s32 	%p90, %r3, 1062207488;
	and.b32  	%r232, %r2, 2147483647;
	setp.ne.s32 	%p91, %r232, 1071644672;
	selp.b32 	%r233, %r5, %r4, %p91;
	selp.b32 	%r234, %r233, %r4, %p90;
	selp.b32 	%r235, %r234, %r4, %p89;
	mov.b32 	%r236, 0;
	mov.b64 	%fd1337, {%r236, %r235};
$L__BB0_37:
	setp.lt.s32 	%p92, %r8, 0;
	and.b32  	%r237, %r8, 2146435072;
	setp.eq.s32 	%p93, %r237, 1073741824;
	setp.eq.f64 	%p94, %fd34, 0d3FF0000000000000;
	selp.f64 	%fd531, 0d3FF0000000000000, %fd1337, %p94;
	add.f64 	%fd63, %fd57, %fd531;
	{ // callseq 9, 0
	.param .b64 param0;
	st.param.f64 	[param0], 0d400921FB54442D18;
	.param .b64 param1;
	st.param.f64 	[param1], 0d4000000000000000;
	.param .b64 retval0;
	call.uni (retval0), 
	__internal_accurate_pow, 
	(
	param0, 
	param1
	);
	ld.param.f64 	%fd532, [retval0];
	} // callseq 9
	neg.f64 	%fd534, %fd532;
	selp.f64 	%fd64, %fd534, %fd532, %p3;
	{
	.reg .b32 %temp; 
	mov.b64 	{%temp, %r28}, %fd28;
	}
	abs.f64 	%fd65, %fd28;
	{ // callseq 10, 0
	.param .b64 param0;
	st.param.f64 	[param0], %fd65;
	.param .b64 param1;
	st.param.f64 	[param1], 0d4008000000000000;
	.param .b64 retval0;
	call.uni (retval0), 
	__internal_accurate_pow, 
	(
	param0, 
	param1
	);
	ld.param.f64 	%fd535, [retval0];
	} // callseq 10
	setp.lt.s32 	%p95, %r28, 0;
	neg.f64 	%fd537, %fd535;
	selp.f64 	%fd538, %fd537, %fd535, %p93;
	selp.f64 	%fd539, %fd538, %fd535, %p95;
	setp.eq.f64 	%p96, %fd28, 0d0000000000000000;
	selp.b32 	%r238, %r28, 0, %p93;
	or.b32  	%r239, %r238, 2146435072;
	selp.b32 	%r240, %r239, %r238, %p92;
	mov.b32 	%r241, 0;
	mov.b64 	%fd540, {%r241, %r240};
	selp.f64 	%fd1338, %fd540, %fd539, %p96;
	add.f64 	%fd541, %fd28, 0d4008000000000000;
	{
	.reg .b32 %temp; 
	mov.b64 	{%temp, %r242}, %fd541;
	}
	and.b32  	%r243, %r242, 2146435072;
	setp.ne.s32 	%p97, %r243, 2146435072;
	@%p97 bra 	$L__BB0_42;
	setp.num.f64 	%p98, %fd28, %fd28;
	@%p98 bra 	$L__BB0_40;
	mov.f64 	%fd542, 0d4008000000000000;
	add.rn.f64 	%fd1338, %fd28, %fd542;
	bra.uni 	$L__BB0_42;
$L__BB0_40:
	setp.neu.f64 	%p99, %fd65, 0d7FF0000000000000;
	@%p99 bra 	$L__BB0_42;
	setp.lt.s32 	%p100, %r28, 0;
	and.b32  	%r244, %r8, 2146435072;
	setp.eq.s32 	%p101, %r244, 1073741824;
	and.b32  	%r245, %r8, 2147483647;
	setp.ne.s32 	%p102, %r245, 1071644672;
	or.b32  	%r246, %r9, -2147483648;
	selp.b32 	%r247, %r246, %r9, %p102;
	selp.b32 	%r248, %r247, %r9, %p101;
	selp.b32 	%r249, %r248, %r9, %p100;
	mov.b32 	%r250, 0;
	mov.b64 	%fd1338, {%r250, %r249};
$L__BB0_42:
	setp.eq.f64 	%p106, %fd28, 0d3FF0000000000000;
	selp.f64 	%fd70, 0d3FF0000000000000, %fd1338, %p106;
	{
	.reg .b32 %temp; 
	mov.b64 	{%temp, %r29}, %fd1329;
	}
	abs.f64 	%fd71, %fd1329;
	{ // callseq 11, 0
	.param .b64 param0;
	st.param.f64 	[param0], %fd71;
	.param .b64 param1;
	st.param.f64 	[param1], 0d4000000000000000;
	.param .b64 retval0;
	call.uni (retval0), 
	__internal_accurate_pow, 
	(
	param0, 
	param1
	);
	ld.param.f64 	%fd543, [retval0];
	} // callseq 11
	setp.lt.s32 	%p107, %r29, 0;
	neg.f64 	%fd545, %fd543;
	selp.f64 	%fd546, %fd545, %fd543, %p81;
	selp.f64 	%fd547, %fd546, %fd543, %p107;
	setp.eq.f64 	%p108, %fd1329, 0d0000000000000000;
	selp.b32 	%r251, %r29, 0, %p81;
	or.b32  	%r252, %r251, 2146435072;
	selp.b32 	%r253, %r252, %r251, %p80;
	mov.b32 	%r254, 0;
	mov.b64 	%fd548, {%r254, %r253};
	selp.f64 	%fd1339, %fd548, %fd547, %p108;
	add.f64 	%fd549, %fd1329, 0d4000000000000000;
	{
	.reg .b32 %temp; 
	mov.b64 	{%temp, %r255}, %fd549;
	}
	and.b32  	%r256, %r255, 2146435072;
	setp.ne.s32 	%p109, %r256, 2146435072;
	@%p109 bra 	$L__BB0_47;
	setp.num.f64 	%p110, %fd1329, %fd1329;
	@%p110 bra 	$L__BB0_45;
	mov.f64 	%fd550, 0d4000000000000000;
	add.rn.f64 	%fd1339, %fd1329, %fd550;
	bra.uni 	$L__BB0_47;
$L__BB0_45:
	setp.neu.f64 	%p111, %fd71, 0d7FF0000000000000;
	@%p111 bra 	$L__BB0_47;
	setp.eq.s32 	%p113, %r3, 1062207488;
	and.b32  	%r258, %r2, 2147483647;
	setp.ne.s32 	%p114, %r258, 1071644672;
	selp.b32 	%r259, %r5, %r4, %p114;
	selp.b32 	%r260, %r259, %r4, %p113;
	selp.b32 	%r261, %r260, %r4, %p107;
	mov.b32 	%r262, 0;
	mov.b64 	%fd1339, {%r262, %r261};
$L__BB0_47:
	add.s32 	%r694, %r12, 1;
	setp.eq.s32 	%p115, %r694, 0;
	setp.eq.f64 	%p116, %fd1329, 0d3FF0000000000000;
	add.f64 	%fd551, %fd1339, 0d3FF0000000000000;
	selp.f64 	%fd552, 0d4000000000000000, %fd551, %p116;
	mul.f64 	%fd553, %fd64, %fd70;
	mul.f64 	%fd554, %fd553, %fd552;
	div.rn.f64 	%fd555, %fd554, 0d4028000000000000;
	fma.rn.f64 	%fd556, %fd28, %fd63, %fd555;
	div.rn.f64 	%fd557, %fd556, %fd41;
	sqrt.rn.f64 	%fd558, %fd41;
	rcp.rn.f64 	%fd559, %fd28;
	add.f64 	%fd560, %fd28, %fd559;
	add.f64 	%fd561, %fd560, %fd56;
	add.f64 	%fd562, %fd561, %fd557;
	mul.f64 	%fd563, %fd558, %fd562;
	and.b32  	%r263, %r12, 1;
	setp.eq.b32 	%p117, %r263, 1;
	selp.f64 	%fd564, 0d4000000000000000, 0d4010000000000000, %p117;
	setp.eq.s32 	%p118, %r12, -721;
	selp.f64 	%fd565, 0d3FF0000000000000, %fd564, %p115;
	selp.f64 	%fd566, 0d3FF0000000000000, %fd565, %p118;
	fma.rn.f64 	%fd1327, %fd566, %fd563, %fd1327;
	add.f64 	%fd1326, %fd1326, 0d3FF0000000000000;
	add.s32 	%r693, %r693, -1;
	setp.ne.s32 	%p119, %r693, -1;
	@%p119 bra 	$L__BB0_4;
	mul.f64 	%fd78, %fd1327, 0d3F67D45E2DC37C4C;
	mov.f64 	%fd1340, 0d0000000000000000;
	mov.b32 	%r699, 0;
$L__BB0_49:
	cvt.rn.f64.u32 	%fd568, %r699;
	mul.f64 	%fd80, %fd568, 0d3F81DF46A2529D39;
	add.f64 	%fd81, %fd80, 0d0000000000000000;
	setp.neu.f64 	%p120, %fd80, 0d7FF0000000000000;
	@%p120 bra 	$L__BB0_51;
	mov.f64 	%fd574, 0d0000000000000000;
	mul.rn.f64 	%fd1341, %fd81, %fd574;
	mov.b32 	%r700, 0;
	bra.uni 	$L__BB0_53;
$L__BB0_51:
	mul.f64 	%fd569, %fd81, 0d3FE45F306DC9C883;
	cvt.rni.s32.f64 	%r700, %fd569;
	cvt.rn.f64.s32 	%fd570, %r700;
	fma.rn.f64 	%fd571, %fd570, 0dBFF921FB54442D18, %fd81;
	fma.rn.f64 	%fd572, %fd570, 0dBC91A62633145C00, %fd571;
	fma.rn.f64 	%fd1341, %fd570, 0dB97B839A252049C0, %fd572;
	setp.ltu.f64 	%p121, %fd80, 0d41E0000000000000;
	@%p121 bra 	$L__BB0_53;
	{ // callseq 12, 0
	.param .b64 param0;
	st.param.f64 	[param0], %fd81;
	.param .align 16 .b8 retval0[16];
	call.uni (retval0), 
	__internal_trig_reduction_slowpathd, 
	(
	param0
	);
	ld.param.f64 	%fd1341, [retval0];
	ld.param.b32 	%r700, [retval0+8];
	} // callseq 12
$L__BB0_53:
	mul.rn.f64 	%fd575, %fd1341, %fd1341;
	fma.rn.f64 	%fd576, %fd575, 0dBDA8FF8320FD8164, 0d3E21EEA7C1EF8528;
	fma.rn.f64 	%fd577, %fd576, %fd575, 0dBE927E4F8E06E6D9;
	fma.rn.f64 	%fd578, %fd577, %fd575, 0d3EFA01A019DDBCE9;
	fma.rn.f64 	%fd579, %fd578, %fd575, 0dBF56C16C16C15D47;
	fma.rn.f64 	%fd580, %fd579, %fd575, 0d3FA5555555555551;
	fma.rn.f64 	%fd581, %fd580, %fd575, 0dBFE0000000000000;
	fma.rn.f64 	%fd582, %fd581, %fd575, 0d3FF0000000000000;
	fma.rn.f64 	%fd583, %fd575, 0d3DE5DB65F9785EBA, 0dBE5AE5F12CB0D246;
	fma.rn.f64 	%fd584, %fd583, %fd575, 0d3EC71DE369ACE392;
	fma.rn.f64 	%fd585, %fd584, %fd575, 0dBF2A01A019DB62A1;
	fma.rn.f64 	%fd586, %fd585, %fd575, 0d3F81111111110818;
	fma.rn.f64 	%fd587, %fd586, %fd575, 0dBFC5555555555554;
	fma.rn.f64 	%fd588, %fd587, %fd575, 0d0000000000000000;
	fma.rn.f64 	%fd589, %fd588, %fd1341, %fd1341;
	and.b32  	%r267, %r700, 1;
	setp.eq.b32 	%p122, %r267, 1;
	{
	.reg .b32 %temp; 
	mov.b64 	{%temp, %r268}, %fd589;
	}
	{
	.reg .b32 %temp; 
	mov.b64 	{%r269, %temp}, %fd589;
	}
	xor.b32  	%r270, %r268, -2147483648;
	mov.b64 	%fd590, {%r269, %r270};
	selp.f64 	%fd1342, %fd582, %fd589, %p122;
	selp.f64 	%fd1343, %fd590, %fd582, %p122;
	and.b32  	%r271, %r700, 2;
	setp.eq.s32 	%p123, %r271, 0;
	@%p123 bra 	$L__BB0_55;
	{
	.reg .b32 %temp; 
	mov.b64 	{%temp, %r272}, %fd1342;
	}
	{
	.reg .b32 %temp; 
	mov.b64 	{%r273, %temp}, %fd1342;
	}
	xor.b32  	%r274, %r272, -2147483648;
	mov.b64 	%fd1342, {%r273, %r274};
	{
	.reg .b32 %temp; 
	mov.b64 	{%temp, %r275}, %fd1343;
	}
	{
	.reg .b32 %temp; 
	mov.b64 	{%r276, %temp}, %fd1343;
	}
	xor.b32  	%r277, %r275, -2147483648;
	mov.b64 	%fd1343, {%r276, %r277};
$L__BB0_55:
	add.f64 	%fd92, %fd81, %fd81;
	setp.eq.f64 	%p124, %fd92, 0d7FF0000000000000;
	mov.b32 	%r701, 0;
	mov.f64 	%fd1344, %fd7;
	@%p124 bra 	$L__BB0_58;
	mul.f64 	%fd591, %fd92, 0d3FE45F306DC9C883;
	cvt.rni.s32.f64 	%r701, %fd591;
	cvt.rn.f64.s32 	%fd592, %r701;
	fma.rn.f64 	%fd593, %fd592, 0dBFF921FB54442D18, %fd92;
	fma.rn.f64 	%fd594, %fd592, 0dBC91A62633145C00, %fd593;
	fma.rn.f64 	%fd1344, %fd592, 0dB97B839A252049C0, %fd594;
	setp.ltu.f64 	%p125, %fd92, 0d41E0000000000000;
	@%p125 bra 	$L__BB0_58;
	{ // callseq 13, 0
	.param .b64 param0;
	st.param.f64 	[param0], %fd92;
	.param .align 16 .b8 retval0[16];
	call.uni (retval0), 
	__internal_trig_reduction_slowpathd, 
	(
	param0
	);
	ld.param.f64 	%fd1344, [retval0];
	ld.param.b32 	%r701, [retval0+8];
	} // callseq 13
$L__BB0_58:
	shl.b32 	%r281, %r701, 6;
	cvt.u64.u32 	%rd19, %r281;
	and.b64  	%rd20, %rd19, 64;
	add.s64 	%rd22, %rd13, %rd20;
	mul.rn.f64 	%fd596, %fd1344, %fd1344;
	and.b32  	%r282, %r701, 1;
	setp.eq.b32 	%p127, %r282, 1;
	selp.f64 	%fd597, 0dBDA8FF8320FD8164, 0d3DE5DB65F9785EBA, %p127;
	ld.global.nc.v2.f64 	{%fd598, %fd599}, [%rd22];
	fma.rn.f64 	%fd600, %fd597, %fd596, %fd598;
	fma.rn.f64 	%fd601, %fd600, %fd596, %fd599;
	ld.global.nc.v2.f64 	{%fd602, %fd603}, [%rd22+16];
	fma.rn.f64 	%fd604, %fd601, %fd596, %fd602;
	fma.rn.f64 	%fd605, %fd604, %fd596, %fd603;
	ld.global.nc.v2.f64 	{%fd606, %fd607}, [%rd22+32];
	fma.rn.f64 	%fd608, %fd605, %fd596, %fd606;
	fma.rn.f64 	%fd609, %fd608, %fd596, %fd607;
	fma.rn.f64 	%fd610, %fd609, %fd1344, %fd1344;
	fma.rn.f64 	%fd611, %fd609, %fd596, 0d3FF0000000000000;
	selp.f64 	%fd612, %fd611, %fd610, %p127;
	and.b32  	%r283, %r701, 2;
	setp.eq.s32 	%p128, %r283, 0;
	mov.f64 	%fd613, 0d0000000000000000;
	sub.f64 	%fd614, %fd613, %fd612;
	selp.f64 	%fd615, %fd612, %fd614, %p128;
	mul.f64 	%fd616, %fd1367, %fd615;
	add.f64 	%fd617, %fd1366, 0d3EB0C6F7A0B5ED8D;
	fma.rn.f64 	%fd618, %fd617, %fd1342, %fd616;
	add.f64 	%fd96, %fd618, 0d3FF0000000000000;
	mov.b32 	%r703, 1;
	mov.f64 	%fd1346, %fd7;
	@%p124 bra 	$L__BB0_62;
	mul.f64 	%fd619, %fd92, 0d3FE45F306DC9C883;
	cvt.rni.s32.f64 	%r702, %fd619;
	cvt.rn.f64.s32 	%fd620, %r702;
	fma.rn.f64 	%fd621, %fd620, 0dBFF921FB54442D18, %fd92;
	fma.rn.f64 	%fd622, %fd620, 0dBC91A62633145C00, %fd621;
	fma.rn.f64 	%fd1346, %fd620, 0dB97B839A252049C0, %fd622;
	setp.ltu.f64 	%p129, %fd92, 0d41E0000000000000;
	@%p129 bra 	$L__BB0_61;
	{ // callseq 14, 0
	.param .b64 param0;
	st.param.f64 	[param0], %fd92;
	.param .align 16 .b8 retval0[16];
	call.uni (retval0), 
	__internal_trig_reduction_slowpathd, 
	(
	param0
	);
	ld.param.f64 	%fd1346, [retval0];
	ld.param.b32 	%r702, [retval0+8];
	} // callseq 14
$L__BB0_61:
	add.s32 	%r703, %r702, 1;
$L__BB0_62:
	setp.lt.s32 	%p130, %r2, 0;
	setp.eq.s32 	%p131, %r3, 1062207488;
	shl.b32 	%r285, %r703, 6;
	cvt.u64.u32 	%rd23, %r285;
	and.b64  	%rd24, %rd23, 64;
	add.s64 	%rd26, %rd13, %rd24;
	mul.rn.f64 	%fd624, %fd1346, %fd1346;
	and.b32  	%r286, %r703, 1;
	setp.eq.b32 	%p133, %r286, 1;
	selp.f64 	%fd625, 0dBDA8FF8320FD8164, 0d3DE5DB65F9785EBA, %p133;
	ld.global.nc.v2.f64 	{%fd626, %fd627}, [%rd26];
	fma.rn.f64 	%fd628, %fd625, %fd624, %fd626;
	fma.rn.f64 	%fd629, %fd628, %fd624, %fd627;
	ld.global.nc.v2.f64 	{%fd630, %fd631}, [%rd26+16];
	fma.rn.f64 	%fd632, %fd629, %fd624, %fd630;
	fma.rn.f64 	%fd633, %fd632, %fd624, %fd631;
	ld.global.nc.v2.f64 	{%fd634, %fd635}, [%rd26+32];
	fma.rn.f64 	%fd636, %fd633, %fd624, %fd634;
	fma.rn.f64 	%fd637, %fd636, %fd624, %fd635;
	fma.rn.f64 	%fd638, %fd637, %fd1346, %fd1346;
	fma.rn.f64 	%fd639, %fd637, %fd624, 0d3FF0000000000000;
	selp.f64 	%fd640, %fd639, %fd638, %p133;
	and.b32  	%r287, %r703, 2;
	setp.eq.s32 	%p134, %r287, 0;
	mov.f64 	%fd641, 0d0000000000000000;
	sub.f64 	%fd642, %fd641, %fd640;
	selp.f64 	%fd643, %fd640, %fd642, %p134;
	add.f64 	%fd644, %fd1367, %fd1367;
	mul.f64 	%fd645, %fd644, %fd643;
	add.f64 	%fd646, %fd1366, 0d3EB0C6F7A0B5ED8D;
	fma.rn.f64 	%fd101, %fd646, %fd1343, %fd645;
	fma.rn.f64 	%fd102, %fd2, %fd1342, %fd1;
	mul.f64 	%fd103, %fd2, %fd102;
	{
	.reg .b32 %temp; 
	mov.b64 	{%temp, %r44}, %fd103;
	}
	abs.f64 	%fd104, %fd103;
	{ // callseq 15, 0
	.param .b64 param0;
	st.param.f64 	[param0], %fd104;
	.param .b64 param1;
	st.param.f64 	[param1], 0d4000000000000000;
	.param .b64 retval0;
	call.uni (retval0), 
	__internal_accurate_pow, 
	(
	param0, 
	param1
	);
	ld.param.f64 	%fd647, [retval0];
	} // callseq 15
	setp.lt.s32 	%p135, %r44, 0;
	neg.f64 	%fd649, %fd647;
	selp.f64 	%fd650, %fd649, %fd647, %p131;
	selp.f64 	%fd651, %fd650, %fd647, %p135;
	setp.eq.f64 	%p136, %fd103, 0d0000000000000000;
	selp.b32 	%r288, %r44, 0, %p131;
	or.b32  	%r289, %r288, 2146435072;
	selp.b32 	%r290, %r289, %r288, %p130;
	mov.b32 	%r291, 0;
	mov.b64 	%fd652, {%r291, %r290};
	selp.f64 	%fd1347, %fd652, %fd651, %p136;
	add.f64 	%fd653, %fd103, 0d4000000000000000;
	{
	.reg .b32 %temp; 
	mov.b64 	{%temp, %r292}, %fd653;
	}
	and.b32  	%r293, %r292, 2146435072;
	setp.ne.s32 	%p137, %r293, 2146435072;
	@%p137 bra 	$L__BB0_67;
	setp.num.f64 	%p138, %fd103, %fd103;
	@%p138 bra 	$L__BB0_65;
	mov.f64 	%fd654, 0d4000000000000000;
	add.rn.f64 	%fd1347, %fd103, %fd654;
	bra.uni 	$L__BB0_67;
$L__BB0_65:
	setp.neu.f64 	%p139, %fd104, 0d7FF0000000000000;
	@%p139 bra 	$L__BB0_67;
	setp.lt.s32 	%p140, %r44, 0;
	setp.eq.s32 	%p141, %r3, 1062207488;
	and.b32  	%r295, %r2, 2147483647;
	setp.ne.s32 	%p142, %r295, 1071644672;
	selp.b32 	%r296, %r5, %r4, %p142;
	selp.b32 	%r297, %r296, %r4, %p141;
	selp.b32 	%r298, %r297, %r4, %p140;
	mov.b32 	%r299, 0;
	mov.b64 	%fd1347, {%r299, %r298};
$L__BB0_67:
	setp.eq.f64 	%p146, %fd103, 0d3FF0000000000000;
	selp.f64 	%fd109, 0d3FF0000000000000, %fd1347, %p146;
	mul.f64 	%fd110, %fd101, 0d400921FB54442D18;
	{
	.reg .b32 %temp; 
	mov.b64 	{%temp, %r45}, %fd110;
	}
	abs.f64 	%fd111, %fd110;
	{ // callseq 16, 0
	.param .b64 param0;
	st.param.f64 	[param0], %fd111;
	.param .b64 param1;
	st.param.f64 	[param1], 0d4000000000000000;
	.param .b64 retval0;
	call.uni (retval0), 
	__internal_accurate_pow, 
	(
	param0, 
	param1
	);
	ld.param.f64 	%fd655, [retval0];
	} // callseq 16
	setp.lt.s32 	%p147, %r45, 0;
	neg.f64 	%fd657, %fd655;
	selp.f64 	%fd658, %fd657, %fd655, %p131;
	selp.f64 	%fd659, %fd658, %fd655, %p147;
	setp.eq.f64 	%p148, %fd110, 0d0000000000000000;
	selp.b32 	%r300, %r45, 0, %p131;
	or.b32  	%r301, %r300, 2146435072;
	selp.b32 	%r302, %r301, %r300, %p130;
	mov.b32 	%r303, 0;
	mov.b64 	%fd660, {%r303, %r302};
	selp.f64 	%fd1348, %fd660, %fd659, %p148;
	add.f64 	%fd661, %fd110, 0d4000000000000000;
	{
	.reg .b32 %temp; 
	mov.b64 	{%temp, %r304}, %fd661;
	}
	and.b32  	%r305, %r304, 2146435072;
	setp.ne.s32 	%p149, %r305, 2146435072;
	@%p149 bra 	$L__BB0_72;
	setp.num.f64 	%p150, %fd110, %fd110;
	@%p150 bra 	$L__BB0_70;
	mov.f64 	%fd662, 0d4000000000000000;
	add.rn.f64 	%fd1348, %fd110, %fd662;
	bra.uni 	$L__BB0_72;
$L__BB0_70:
	setp.neu.f64 	%p151, %fd111, 0d7FF0000000000000;
	@%p151 bra 	$L__BB0_72;
	setp.eq.s32 	%p153, %r3, 1062207488;
	and.b32  	%r307, %r2, 2147483647;
	setp.ne.s32 	%p154, %r307, 1071644672;
	selp.b32 	%r308, %r5, %r4, %p154;
	selp.b32 	%r309, %r308, %r4, %p153;
	selp.b32 	%r310, %r309, %r4, %p147;
	mov.b32 	%r311, 0;
	mov.b64 	%fd1348, {%r311, %r310};
$L__BB0_72:
	setp.lt.s32 	%p155, %r2, 0;
	setp.eq.s32 	%p156, %r3, 1062207488;
	setp.eq.f64 	%p158, %fd110, 0d3FF0000000000000;
	selp.f64 	%fd116, 0d3FF0000000000000, %fd1348, %p158;
	mul.f64 	%fd663, %fd96, 0d400921FB54442D18;
	mul.f64 	%fd117, %fd1342, %fd663;
	{
	.reg .b32 %temp; 
	mov.b64 	{%temp, %r46}, %fd117;
	}
	abs.f64 	%fd118, %fd117;
	{ // callseq 17, 0
	.param .b64 param0;
	st.param.f64 	[param0], %fd118;
	.param .b64 param1;
	st.param.f64 	[param1], 0d4000000000000000;
	.param .b64 retval0;
	call.uni (retval0), 
	__internal_accurate_pow, 
	(
	param0, 
	param1
	);
	ld.param.f64 	%fd664, [retval0];
	} // callseq 17
	setp.lt.s32 	%p159, %r46, 0;
	neg.f64 	%fd666, %fd664;
	selp.f64 	%fd667, %fd666, %fd664, %p156;
	selp.f64 	%fd668, %fd667, %fd664, %p159;
	setp.eq.f64 	%p160, %fd117, 0d0000000000000000;
	selp.b32 	%r312, %r46, 0, %p156;
	or.b32  	%r313, %r312, 2146435072;
	selp.b32 	%r314, %r313, %r312, %p155;
	mov.b32 	%r315, 0;
	mov.b64 	%fd669, {%r315, %r314};
	selp.f64 	%fd1349, %fd669, %fd668, %p160;
	add.f64 	%fd670, %fd117, 0d4000000000000000;
	{
	.reg .b32 %temp; 
	mov.b64 	{%temp, %r316}, %fd670;
	}
	and.b32  	%r317, %r316, 2146435072;
	setp.ne.s32 	%p161, %r317, 2146435072;
	@%p161 bra 	$L__BB0_77;
	setp.num.f64 	%p162, %fd117, %fd117;
	@%p162 bra 	$L__BB0_75;
	mov.f64 	%fd671, 0d4000000000000000;
	add.rn.f64 	%fd1349, %fd117, %fd671;
	bra.uni 	$L__BB0_77;
$L__BB0_75:
	setp.neu.f64 	%p163, %fd118, 0d7FF0000000000000;
	@%p163 bra 	$L__BB0_77;
	setp.lt.s32 	%p164, %r46, 0;
	setp.eq.s32 	%p165, %r3, 1062207488;
	and.b32  	%r319, %r2, 2147483647;
	setp.ne.s32 	%p166, %r319, 1071644672;
	selp.b32 	%r320, %r5, %r4, %p166;
	selp.b32 	%r321, %r320, %r4, %p165;
	selp.b32 	%r322, %r321, %r4, %p164;
	mov.b32 	%r323, 0;
	mov.b64 	%fd1349, {%r323, %r322};
$L__BB0_77:
	setp.eq.f64 	%p170, %fd117, 0d3FF0000000000000;
	mul.f64 	%fd672, %fd1349, 0d401C000000000000;
	selp.f64 	%fd673, 0d401C000000000000, %fd672, %p170;
	mul.f64 	%fd674, %fd109, 0d4034000000000000;
	div.rn.f64 	%fd675, %fd673, %fd674;
	add.f64 	%fd676, %fd49, %fd675;
	mul.f64 	%fd677, %fd96, 0d4028000000000000;
	div.rn.f64 	%fd678, %fd116, %fd677;
	mul.f64 	%fd123, %fd678, %fd676;
	{
	.reg .b32 %temp; 
	mov.b64 	{%temp, %r47}, %fd102;
	}
	abs.f64 	%fd124, %fd102;
	{ // callseq 18, 0
	.param .b64 param0;
	st.param.f64 	[param0], %fd124;
	.param .b64 param1;
	st.param.f64 	[param1], 0d4000000000000000;
	.param .b64 retval0;
	call.uni (retval0), 
	__internal_accurate_pow, 
	(
	param0, 
	param1
	);
	ld.param.f64 	%fd679, [retval0];
	} // callseq 18
	setp.lt.s32 	%p171, %r47, 0;
	neg.f64 	%fd681, %fd679;
	selp.f64 	%fd682, %fd681, %fd679, %p156;
	selp.f64 	%fd683, %fd682, %fd679, %p171;
	setp.eq.f64 	%p172, %fd102, 0d0000000000000000;
	selp.b32 	%r324, %r47, 0, %p156;
	or.b32  	%r325, %r324, 2146435072;
	selp.b32 	%r326, %r325, %r324, %p155;
	mov.b32 	%r327, 0;
	mov.b64 	%fd684, {%r327, %r326};
	selp.f64 	%fd1350, %fd684, %fd683, %p172;
	add.f64 	%fd685, %fd102, 0d4000000000000000;
	{
	.reg .b32 %temp; 
	mov.b64 	{%temp, %r328}, %fd685;
	}
	and.b32  	%r329, %r328, 2146435072;
	setp.ne.s32 	%p173, %r329, 2146435072;
	@%p173 bra 	$L__BB0_82;
	setp.num.f64 	%p174, %fd102, %fd102;
	@%p174 bra 	$L__BB0_80;
	mov.f64 	%fd686, 0d4000000000000000;
	add.rn.f64 	%fd1350, %fd102, %fd686;
	bra.uni 	$L__BB0_82;
$L__BB0_80:
	setp.neu.f64 	%p175, %fd124, 0d7FF0000000000000;
	@%p175 bra 	$L__BB0_82;
	setp.eq.s32 	%p177, %r3, 1062207488;
	and.b32  	%r331, %r2, 2147483647;
	setp.ne.s32 	%p178, %r331, 1071644672;
	selp.b32 	%r332, %r5, %r4, %p178;
	selp.b32 	%r333, %r332, %r4, %p177;
	selp.b32 	%r334, %r333, %r4, %p171;
	mov.b32 	%r335, 0;
	mov.b64 	%fd1350, {%r335, %r334};
$L__BB0_82:
	setp.lt.s32 	%p179, %r8, 0;
	and.b32  	%r48, %r8, 2146435072;
	setp.eq.s32 	%p180, %r48, 1073741824;
	setp.eq.f64 	%p181, %fd102, 0d3FF0000000000000;
	selp.f64 	%fd687, 0d3FF0000000000000, %fd1350, %p181;
	add.f64 	%fd129, %fd57, %fd687;
	{
	.reg .b32 %temp; 
	mov.b64 	{%temp, %r49}, %fd96;
	}
	abs.f64 	%fd130, %fd96;
	{ // callseq 19, 0
	.param .b64 param0;
	st.param.f64 	[param0], %fd130;
	.param .b64 param1;
	st.param.f64 	[param1], 0d4008000000000000;
	.param .b64 retval0;
	call.uni (retval0), 
	__internal_accurate_pow, 
	(
	param0, 
	param1
	);
	ld.param.f64 	%fd688, [retval0];
	} // callseq 19
	setp.lt.s32 	%p182, %r49, 0;
	neg.f64 	%fd690, %fd688;
	selp.f64 	%fd691, %fd690, %fd688, %p180;
	selp.f64 	%fd692, %fd691, %fd688, %p182;
	setp.eq.f64 	%p183, %fd96, 0d0000000000000000;
	selp.b32 	%r336, %r49, 0, %p180;
	or.b32  	%r337, %r336, 2146435072;
	selp.b32 	%r338, %r337, %r336, %p179;
	mov.b32 	%r339, 0;
	mov.b64 	%fd693, {%r339, %r338};
	selp.f64 	%fd1351, %fd693, %fd692, %p183;
	add.f64 	%fd694, %fd96, 0d4008000000000000;
	{
	.reg .b32 %temp; 
	mov.b64 	{%temp, %r340}, %fd694;
	}
	and.b32  	%r341, %r340, 2146435072;
	setp.ne.s32 	%p184, %r341, 2146435072;
	@%p184 bra 	$L__BB0_87;
	setp.num.f64 	%p185, %fd96, %fd96;
	@%p185 bra 	$L__BB0_85;
	mov.f64 	%fd695, 0d4008000000000000;
	add.rn.f64 	%fd1351, %fd96, %fd695;
	bra.uni 	$L__BB0_87;
$L__BB0_85:
	setp.neu.f64 	%p186, %fd130, 0d7FF0000000000000;
	@%p186 bra 	$L__BB0_87;
	and.b32  	%r343, %r8, 2147483647;
	setp.ne.s32 	%p189, %r343, 1071644672;
	or.b32  	%r344, %r9, -2147483648;
	selp.b32 	%r345, %r344, %r9, %p189;
	selp.b32 	%r346, %r345, %r9, %p180;
	selp.b32 	%r347, %r346, %r9, %p182;
	mov.b32 	%r348, 0;
	mov.b64 	%fd1351, {%r348, %r347};
$L__BB0_87:
	setp.lt.s32 	%p190, %r2, 0;
	setp.eq.s32 	%p191, %r3, 1062207488;
	setp.eq.f64 	%p193, %fd96, 0d3FF0000000000000;
	selp.f64 	%fd135, 0d3FF0000000000000, %fd1351, %p193;
	{
	.reg .b32 %temp; 
	mov.b64 	{%temp, %r50}, %fd1342;
	}
	abs.f64 	%fd136, %fd1342;
	{ // callseq 20, 0
	.param .b64 param0;
	st.param.f64 	[param0], %fd136;
	.param .b64 param1;
	st.param.f64 	[param1], 0d4000000000000000;
	.param .b64 retval0;
	call.uni (retval0), 
	__internal_accurate_pow, 
	(
	param0, 
	param1
	);
	ld.param.f64 	%fd696, [retval0];
	} // callseq 20
	setp.lt.s32 	%p194, %r50, 0;
	neg.f64 	%fd698, %fd696;
	selp.f64 	%fd699, %fd698, %fd696, %p191;
	selp.f64 	%fd700, %fd699, %fd696, %p194;
	setp.eq.f64 	%p195, %fd1342, 0d0000000000000000;
	selp.b32 	%r349, %r50, 0, %p191;
	or.b32  	%r350, %r349, 2146435072;
	selp.b32 	%r351, %r350, %r349, %p190;
	mov.b32 	%r352, 0;
	mov.b64 	%fd701, {%r352, %r351};
	selp.f64 	%fd1352, %fd701, %fd700, %p195;
	add.f64 	%fd702, %fd1342, 0d4000000000000000;
	{
	.reg .b32 %temp; 
	mov.b64 	{%temp, %r353}, %fd702;
	}
	and.b32  	%r354, %r353, 2146435072;
	setp.ne.s32 	%p196, %r354, 2146435072;
	@%p196 bra 	$L__BB0_92;
	setp.num.f64 	%p197, %fd1342, %fd1342;
	@%p197 bra 	$L__BB0_90;
	mov.f64 	%fd703, 0d4000000000000000;
	add.rn.f64 	%fd1352, %fd1342, %fd703;
	bra.uni 	$L__BB0_92;
$L__BB0_90:
	setp.neu.f64 	%p198, %fd136, 0d7FF0000000000000;
	@%p198 bra 	$L__BB0_92;
	setp.lt.s32 	%p199, %r50, 0;
	setp.eq.s32 	%p200, %r3, 1062207488;
	and.b32  	%r356, %r2, 2147483647;
	setp.ne.s32 	%p201, %r356, 1071644672;
	selp.b32 	%r357, %r5, %r4, %p201;
	selp.b32 	%r358, %r357, %r4, %p200;
	selp.b32 	%r359, %r358, %r4, %p199;
	mov.b32 	%r360, 0;
	mov.b64 	%fd1352, {%r360, %r359};
$L__BB0_92:
	setp.eq.f64 	%p202, %fd1342, 0d3FF0000000000000;
	add.f64 	%fd704, %fd1352, 0d3FF0000000000000;
	selp.f64 	%fd705, 0d4000000000000000, %fd704, %p202;
	mul.f64 	%fd706, %fd64, %fd135;
	mul.f64 	%fd707, %fd706, %fd705;
	div.rn.f64 	%fd708, %fd707, 0d4028000000000000;
	fma.rn.f64 	%fd709, %fd96, %fd129, %fd708;
	div.rn.f64 	%fd710, %fd709, %fd109;
	sqrt.rn.f64 	%fd711, %fd109;
	rcp.rn.f64 	%fd712, %fd96;
	add.f64 	%fd713, %fd96, %fd712;
	add.f64 	%fd714, %fd713, %fd123;
	add.f64 	%fd715, %fd714, %fd710;
	mul.f64 	%fd716, %fd711, %fd715;
	and.b32  	%r361, %r699, 1;
	setp.eq.b32 	%p203, %r361, 1;
	selp.f64 	%fd717, 0d4010000000000000, 0d4000000000000000, %p203;
	setp.eq.s32 	%p204, %r699, 720;
	setp.eq.s32 	%p205, %r699, 0;
	selp.f64 	%fd718, 0d3FF0000000000000, %fd717, %p204;
	selp.f64 	%fd719, 0d3FF0000000000000, %fd718, %p205;
	fma.rn.f64 	%fd1340, %fd719, %fd716, %fd1340;
	add.s32 	%r699, %r699, 1;
	setp.ne.s32 	%p206, %r699, 721;
	@%p206 bra 	$L__BB0_49;
	mul.f64 	%fd721, %fd1340, 0d3F67D45E2DC37C4C;
	sub.f64 	%fd722, %fd721, %fd78;
	div.rn.f64 	%fd142, %fd722, 0d3EB0C6F7A0B5ED8D;
	mov.f64 	%fd1353, 0d0000000000000000;
	mov.b32 	%r704, 0;
$L__BB0_94:
	cvt.rn.f64.u32 	%fd723, %r704;
	mul.f64 	%fd144, %fd723, 0d3F81DF46A2529D39;
	add.f64 	%fd145, %fd144, 0d0000000000000000;
	setp.neu.f64 	%p207, %fd144, 0d7FF0000000000000;
	@%p207 bra 	$L__BB0_96;
	mov.f64 	%fd729, 0d0000000000000000;
	mul.rn.f64 	%fd1354, %fd145, %fd729;
	mov.b32 	%r705, 0;
	bra.uni 	$L__BB0_98;
$L__BB0_96:
	mul.f64 	%fd724, %fd145, 0d3FE45F306DC9C883;
	cvt.rni.s32.f64 	%r705, %fd724;
	cvt.rn.f64.s32 	%fd725, %r705;
	fma.rn.f64 	%fd726, %fd725, 0dBFF921FB54442D18, %fd145;
	fma.rn.f64 	%fd727, %fd725, 0dBC91A62633145C00, %fd726;
	fma.rn.f64 	%fd1354, %fd725, 0dB97B839A252049C0, %fd727;
	setp.ltu.f64 	%p208, %fd144, 0d41E0000000000000;
	@%p208 bra 	$L__BB0_98;
	{ // callseq 21, 0
	.param .b64 param0;
	st.param.f64 	[param0], %fd145;
	.param .align 16 .b8 retval0[16];
	call.uni (retval0), 
	__internal_trig_reduction_slowpathd, 
	(
	param0
	);
	ld.param.f64 	%fd1354, [retval0];
	ld.param.b32 	%r705, [retval0+8];
	} // callseq 21
$L__BB0_98:
	mul.rn.f64 	%fd730, %fd1354, %fd1354;
	fma.rn.f64 	%fd731, %fd730, 0dBDA8FF8320FD8164, 0d3E21EEA7C1EF8528;
	fma.rn.f64 	%fd732, %fd731, %fd730, 0dBE927E4F8E06E6D9;
	fma.rn.f64 	%fd733, %fd732, %fd730, 0d3EFA01A019DDBCE9;
	fma.rn.f64 	%fd734, %fd733, %fd730, 0dBF56C16C16C15D47;
	fma.rn.f64 	%fd735, %fd734, %fd730, 0d3FA5555555555551;
	fma.rn.f64 	%fd736, %fd735, %fd730, 0dBFE0000000000000;
	fma.rn.f64 	%fd737, %fd736, %fd730, 0d3FF0000000000000;
	fma.rn.f64 	%fd738, %fd730, 0d3DE5DB65F9785EBA, 0dBE5AE5F12CB0D246;
	fma.rn.f64 	%fd739, %fd738, %fd730, 0d3EC71DE369ACE392;
	fma.rn.f64 	%fd740, %fd739, %fd730, 0dBF2A01A019DB62A1;
	fma.rn.f64 	%fd741, %fd740, %fd730, 0d3F81111111110818;
	fma.rn.f64 	%fd742, %fd741, %fd730, 0dBFC5555555555554;
	fma.rn.f64 	%fd743, %fd742, %fd730, 0d0000000000000000;
	fma.rn.f64 	%fd744, %fd743, %fd1354, %fd1354;
	and.b32  	%r365, %r705, 1;
	setp.eq.b32 	%p209, %r365, 1;
	{
	.reg .b32 %temp; 
	mov.b64 	{%temp, %r366}, %fd744;
	}
	{
	.reg .b32 %temp; 
	mov.b64 	{%r367, %temp}, %fd744;
	}
	xor.b32  	%r368, %r366, -2147483648;
	mov.b64 	%fd745, {%r367, %r368};
	selp.f64 	%fd1355, %fd737, %fd744, %p209;
	selp.f64 	%fd1356, %fd745, %fd737, %p209;
	and.b32  	%r369, %r705, 2;
	setp.eq.s32 	%p210, %r369, 0;
	@%p210 bra 	$L__BB0_100;
	{
	.reg .b32 %temp; 
	mov.b64 	{%temp, %r370}, %fd1355;
	}
	{
	.reg .b32 %temp; 
	mov.b64 	{%r371, %temp}, %fd1355;
	}
	xor.b32  	%r372, %r370, -2147483648;
	mov.b64 	%fd1355, {%r371, %r372};
	{
	.reg .b32 %temp; 
	mov.b64 	{%temp, %r373}, %fd1356;
	}
	{
	.reg .b32 %temp; 
	mov.b64 	{%r374, %temp}, %fd1356;
	}
	xor.b32  	%r375, %r373, -2147483648;
	mov.b64 	%fd1356, {%r374, %r375};
$L__BB0_100:
	add.f64 	%fd156, %fd145, %fd145;
	setp.eq.f64 	%p211, %fd156, 0d7FF0000000000000;
	mov.b32 	%r706, 0;
	mov.f64 	%fd1357, %fd7;
	@%p211 bra 	$L__BB0_103;
	mul.f64 	%fd746, %fd156, 0d3FE45F306DC9C883;
	cvt.rni.s32.f64 	%r706, %fd746;
	cvt.rn.f64.s32 	%fd747, %r706;
	fma.rn.f64 	%fd748, %fd747, 0dBFF921FB54442D18, %fd156;
	fma.rn.f64 	%fd749, %fd747, 0dBC91A62633145C00, %fd748;
	fma.rn.f64 	%fd1357, %fd747, 0dB97B839A252049C0, %fd749;
	setp.ltu.f64 	%p212, %fd156, 0d41E0000000000000;
	@%p212 bra 	$L__BB0_103;
	{ // callseq 22, 0
	.param .b64 param0;
	st.param.f64 	[param0], %fd156;
	.param .align 16 .b8 retval0[16];
	call.uni (retval0), 
	__internal_trig_reduction_slowpathd, 
	(
	param0
	);
	ld.param.f64 	%fd1357, [retval0];
	ld.param.b32 	%r706, [retval0+8];
	} // callseq 22
$L__BB0_103:
	shl.b32 	%r379, %r706, 6;
	cvt.u64.u32 	%rd27, %r379;
	and.b64  	%rd28, %rd27, 64;
	add.s64 	%rd30, %rd13, %rd28;
	mul.rn.f64 	%fd751, %fd1357, %fd1357;
	and.b32  	%r380, %r706, 1;
	setp.eq.b32 	%p214, %r380, 1;
	selp.f64 	%fd752, 0dBDA8FF8320FD8164, 0d3DE5DB65F9785EBA, %p214;
	ld.global.nc.v2.f64 	{%fd753, %fd754}, [%rd30];
	fma.rn.f64 	%fd755, %fd752, %fd751, %fd753;
	fma.rn.f64 	%fd756, %fd755, %fd751, %fd754;
	ld.global.nc.v2.f64 	{%fd757, %fd758}, [%rd30+16];
	fma.rn.f64 	%fd759, %fd756, %fd751, %fd757;
	fma.rn.f64 	%fd760, %fd759, %fd751, %fd758;
	ld.global.nc.v2.f64 	{%fd761, %fd762}, [%rd30+32];
	fma.rn.f64 	%fd763, %fd760, %fd751, %fd761;
	fma.rn.f64 	%fd764, %fd763, %fd751, %fd762;
	fma.rn.f64 	%fd765, %fd764, %fd1357, %fd1357;
	fma.rn.f64 	%fd766, %fd764, %fd751, 0d3FF0000000000000;
	selp.f64 	%fd767, %fd766, %fd765, %p214;
	and.b32  	%r381, %r706, 2;
	setp.eq.s32 	%p215, %r381, 0;
	mov.f64 	%fd768, 0d0000000000000000;
	sub.f64 	%fd769, %fd768, %fd767;
	selp.f64 	%fd770, %fd767, %fd769, %p215;
	add.f64 	%fd771, %fd1367, 0d3EB0C6F7A0B5ED8D;
	mul.f64 	%fd772, %fd771, %fd770;
	fma.rn.f64 	%fd773, %fd1366, %fd1355, %fd772;
	add.f64 	%fd160, %fd773, 0d3FF0000000000000;
	mov.b32 	%r708, 1;
	mov.f64 	%fd1359, %fd7;
	@%p211 bra 	$L__BB0_107;
	mul.f64 	%fd774, %fd156, 0d3FE45F306DC9C883;
	cvt.rni.s32.f64 	%r707, %fd774;
	cvt.rn.f64.s32 	%fd775, %r707;
	fma.rn.f64 	%fd776, %fd775, 0dBFF921FB54442D18, %fd156;
	fma.rn.f64 	%fd777, %fd775, 0dBC91A62633145C00, %fd776;
	fma.rn.f64 	%fd1359, %fd775, 0dB97B839A252049C0, %fd777;
	setp.ltu.f64 	%p216, %fd156, 0d41E0000000000000;
	@%p216 bra 	$L__BB0_106;
	{ // callseq 23, 0
	.param .b64 param0;
	st.param.f64 	[param0], %fd156;
	.param .align 16 .b8 retval0[16];
	call.uni (retval0), 
	__internal_trig_reduction_slowpathd, 
	(
	param0
	);
	ld.param.f64 	%fd1359, [retval0];
	ld.param.b32 	%r707, [retval0+8];
	} // callseq 23
$L__BB0_106:
	add.s32 	%r708, %r707, 1;
$L__BB0_107:
	shl.b32 	%r383, %r708, 6;
	cvt.u64.u32 	%rd31, %r383;
	and.b64  	%rd32, %rd31, 64;
	add.s64 	%rd34, %rd13, %rd32;
	mul.rn.f64 	%fd779, %fd1359, %fd1359;
	and.b32  	%r384, %r708, 1;
	setp.eq.b32 	%p220, %r384, 1;
	selp.f64 	%fd780, 0dBDA8FF8320FD8164, 0d3DE5DB65F9785EBA, %p220;
	ld.global.nc.v2.f64 	{%fd781, %fd782}, [%rd34];
	fma.rn.f64 	%fd783, %fd780, %fd779, %fd781;
	fma.rn.f64 	%fd784, %fd783, %fd779, %fd782;
	ld.global.nc.v2.f64 	{%fd785, %fd786}, [%rd34+16];
	fma.rn.f64 	%fd787, %fd784, %fd779, %fd785;
	fma.rn.f64 	%fd788, %fd787, %fd779, %fd786;
	ld.global.nc.v2.f64 	{%fd789, %fd790}, [%rd34+32];
	fma.rn.f64 	%fd791, %fd788, %fd779, %fd789;
	fma.rn.f64 	%fd792, %fd791, %fd779, %fd790;
	fma.rn.f64 	%fd793, %fd792, %fd1359, %fd1359;
	fma.rn.f64 	%fd794, %fd792, %fd779, 0d3FF0000000000000;
	selp.f64 	%fd795, %fd794, %fd793, %p220;
	and.b32  	%r385, %r708, 2;
	setp.eq.s32 	%p221, %r385, 0;
	mov.f64 	%fd796, 0d0000000000000000;
	sub.f64 	%fd797, %fd796, %fd795;
	selp.f64 	%fd798, %fd795, %fd797, %p221;
	add.f64 	%fd799, %fd1367, 0d3EB0C6F7A0B5ED8D;
	add.f64 	%fd800, %fd799, %fd799;
	mul.f64 	%fd801, %fd800, %fd798;
	fma.rn.f64 	%fd165, %fd1366, %fd1356, %fd801;
	fma.rn.f64 	%fd166, %fd2, %fd1355, %fd1;
	mul.f64 	%fd167, %fd2, %fd166;
	{
	.reg .b32 %temp; 
	mov.b64 	{%temp, %r64}, %fd167;
	}
	abs.f64 	%fd168, %fd167;
	{ // callseq 24, 0
	.param .b64 param0;
	st.param.f64 	[param0], %fd168;
	.param .b64 param1;
	st.param.f64 	[param1], 0d4000000000000000;
	.param .b64 retval0;
	call.uni (retval0), 
	__internal_accurate_pow, 
	(
	param0, 
	param1
	);
	ld.param.f64 	%fd802, [retval0];
	} // callseq 24
	setp.lt.s32 	%p222, %r64, 0;
	neg.f64 	%fd804, %fd802;
	selp.f64 	%fd805, %fd804, %fd802, %p191;
	selp.f64 	%fd806, %fd805, %fd802, %p222;
	setp.eq.f64 	%p223, %fd167, 0d0000000000000000;
	selp.b32 	%r386, %r64, 0, %p191;
	or.b32  	%r387, %r386, 2146435072;
	selp.b32 	%r388, %r387, %r386, %p190;
	mov.b32 	%r389, 0;
	mov.b64 	%fd807, {%r389, %r388};
	selp.f64 	%fd1360, %fd807, %fd806, %p223;
	add.f64 	%fd808, %fd167, 0d4000000000000000;
	{
	.reg .b32 %temp; 
	mov.b64 	{%temp, %r390}, %fd808;
	}
	and.b32  	%r391, %r390, 2146435072;
	setp.ne.s32 	%p224, %r391, 2146435072;
	@%p224 bra 	$L__BB0_112;
	setp.num.f64 	%p225, %fd167, %fd167;
	@%p225 bra 	$L__BB0_110;
	mov.f64 	%fd809, 0d4000000000000000;
	add.rn.f64 	%fd1360, %fd167, %fd809;
	bra.uni 	$L__BB0_112;
$L__BB0_110:
	setp.neu.f64 	%p226, %fd168, 0d7FF0000000000000;
	@%p226 bra 	$L__BB0_112;
	setp.lt.s32 	%p227, %r64, 0;
	setp.eq.s32 	%p228, %r3, 1062207488;
	and.b32  	%r393, %r2, 2147483647;
	setp.ne.s32 	%p229, %r393, 1071644672;
	selp.b32 	%r394, %r5, %r4, %p229;
	selp.b32 	%r395, %r394, %r4, %p228;
	selp.b32 	%r396, %r395, %r4, %p227;
	mov.b32 	%r397, 0;
	mov.b64 	%fd1360, {%r397, %r396};
$L__BB0_112:
	setp.lt.s32 	%p230, %r2, 0;
	setp.eq.s32 	%p231, %r3, 1062207488;
	setp.eq.f64 	%p233, %fd167, 0d3FF0000000000000;
	selp.f64 	%fd173, 0d3FF0000000000000, %fd1360, %p233;
	mul.f64 	%fd174, %fd165, 0d400921FB54442D18;
	{
	.reg .b32 %temp; 
	mov.b64 	{%temp, %r65}, %fd174;
	}
	abs.f64 	%fd175, %fd174;
	{ // callseq 25, 0
	.param .b64 param0;
	st.param.f64 	[param0], %fd175;
	.param .b64 param1;
	st.param.f64 	[param1], 0d4000000000000000;
	.param .b64 retval0;
	call.uni (retval0), 
	__internal_accurate_pow, 
	(
	param0, 
	param1
	);
	ld.param.f64 	%fd810, [retval0];
	} // callseq 25
	setp.lt.s32 	%p234, %r65, 0;
	neg.f64 	%fd812, %fd810;
	selp.f64 	%fd813, %fd812, %fd810, %p231;
	selp.f64 	%fd814, %fd813, %fd810, %p234;
	setp.eq.f64 	%p235, %fd174, 0d0000000000000000;
	selp.b32 	%r398, %r65, 0, %p231;
	or.b32  	%r399, %r398, 2146435072;
	selp.b32 	%r400, %r399, %r398, %p230;
	mov.b32 	%r401, 0;
	mov.b64 	%fd815, {%r401, %r400};
	selp.f64 	%fd1361, %fd815, %fd814, %p235;
	add.f64 	%fd816, %fd174, 0d4000000000000000;
	{
	.reg .b32 %temp; 
	mov.b64 	{%temp, %r402}, %fd816;
	}
	and.b32  	%r403, %r402, 2146435072;
	setp.ne.s32 	%p236, %r403, 2146435072;
	@%p236 bra 	$L__BB0_117;
	setp.num.f64 	%p237, %fd174, %fd174;
	@%p237 bra 	$L__BB0_115;
	mov.f64 	%fd817, 0d4000000000000000;
	add.rn.f64 	%fd1361, %fd174, %fd817;
	bra.uni 	$L__BB0_117;
$L__BB0_115:
	setp.neu.f64 	%p238, %fd175, 0d7FF0000000000000;
	@%p238 bra 	$L__BB0_117;
	setp.lt.s32 	%p239, %r65, 0;
	setp.eq.s32 	%p240, %r3, 1062207488;
	and.b32  	%r405, %r2, 2147483647;
	setp.ne.s32 	%p241, %r405, 1071644672;
	selp.b32 	%r406, %r5, %r4, %p241;
	selp.b32 	%r407, %r406, %r4, %p240;
	selp.b32 	%r408, %r407, %r4, %p239;
	mov.b32 	%r409, 0;
	mov.b64 	%fd1361, {%r409, %r408};
$L__BB0_117:
	setp.lt.s32 	%p242, %r2, 0;
	setp.eq.s32 	%p243, %r3, 1062207488;
	setp.eq.f64 	%p245, %fd174, 0d3FF0000000000000;
	selp.f64 	%fd180, 0d3FF0000000000000, %fd1361, %p245;
	mul.f64 	%fd818, %fd160, 0d400921FB54442D18;
	mul.f64 	%fd181, %fd1355, %fd818;
	{
	.reg .b32 %temp; 
	mov.b64 	{%temp, %r66}, %fd181;
	}
	abs.f64 	%fd182, %fd181;
	{ // callseq 26, 0
	.param .b64 param0;
	st.param.f64 	[param0], %fd182;
	.param .b64 param1;
	st.param.f64 	[param1], 0d4000000000000000;
	.param .b64 retval0;
	call.uni (retval0), 
	__internal_accurate_pow, 
	(
	param0, 
	param1
	);
	ld.param.f64 	%fd819, [retval0];
	} // callseq 26
	setp.lt.s32 	%p246, %r66, 0;
	neg.f64 	%fd821, %fd819;
	selp.f64 	%fd822, %fd821, %fd819, %p243;
	selp.f64 	%fd823, %fd822, %fd819, %p246;
	setp.eq.f64 	%p247, %fd181, 0d0000000000000000;
	selp.b32 	%r410, %r66, 0, %p243;
	or.b32  	%r411, %r410, 2146435072;
	selp.b32 	%r412, %r411, %r410, %p242;
	mov.b32 	%r413, 0;
	mov.b64 	%fd824, {%r413, %r412};
	selp.f64 	%fd1362, %fd824, %fd823, %p247;
	add.f64 	%fd825, %fd181, 0d4000000000000000;
	{
	.reg .b32 %temp; 
	mov.b64 	{%temp, %r414}, %fd825;
	}
	and.b32  	%r415, %r414, 2146435072;
	setp.ne.s32 	%p248, %r415, 2146435072;
	@%p248 bra 	$L__BB0_122;
	setp.num.f64 	%p249, %fd181, %fd181;
	@%p249 bra 	$L__BB0_120;
	mov.f64 	%fd826, 0d4000000000000000;
	add.rn.f64 	%fd1362, %fd181, %fd826;
	bra.uni 	$L__BB0_122;
$L__BB0_120:
	setp.neu.f64 	%p250, %fd182, 0d7FF0000000000000;
	@%p250 bra 	$L__BB0_122;
	setp.lt.s32 	%p251, %r66, 0;
	setp.eq.s32 	%p252, %r3, 1062207488;
	and.b32  	%r417, %r2, 2147483647;
	setp.ne.s32 	%p253, %r417, 1071644672;
	selp.b32 	%r418, %r5, %r4, %p253;
	selp.b32 	%r419, %r418, %r4, %p252;
	selp.b32 	%r420, %r419, %r4, %p251;
	mov.b32 	%r421, 0;
	mov.b64 	%fd1362, {%r421, %r420};
$L__BB0_122:
	setp.lt.s32 	%p254, %r2, 0;
	setp.eq.s32 	%p255, %r3, 1062207488;
	setp.eq.f64 	%p257, %fd181, 0d3FF0000000000000;
	mul.f64 	%fd827, %fd1362, 0d401C000000000000;
	selp.f64 	%fd828, 0d401C000000000000, %fd827, %p257;
	mul.f64 	%fd829, %fd173, 0d4034000000000000;
	div.rn.f64 	%fd830, %fd828, %fd829;
	add.f64 	%fd831, %fd49, %fd830;
	mul.f64 	%fd832, %fd160, 0d4028000000000000;
	div.rn.f64 	%fd833, %fd180, %fd832;
	mul.f64 	%fd187, %fd833, %fd831;
	{
	.reg .b32 %temp; 
	mov.b64 	{%temp, %r67}, %fd166;
	}
	abs.f64 	%fd188, %fd166;
	{ // callseq 27, 0
	.param .b64 param0;
	st.param.f64 	[param0], %fd188;
	.param .b64 param1;
	st.param.f64 	[param1], 0d4000000000000000;
	.param .b64 retval0;
	call.uni (retval0), 
	__internal_accurate_pow, 
	(
	param0, 
	param1
	);
	ld.param.f64 	%fd834, [retval0];
	} // callseq 27
	setp.lt.s32 	%p258, %r67, 0;
	neg.f64 	%fd836, %fd834;
	selp.f64 	%fd837, %fd836, %fd834, %p255;
	selp.f64 	%fd838, %fd837, %fd834, %p258;
	setp.eq.f64 	%p259, %fd166, 0d0000000000000000;
	selp.b32 	%r422, %r67, 0, %p255;
	or.b32  	%r423, %r422, 2146435072;
	selp.b32 	%r424, %r423, %r422, %p254;
	mov.b32 	%r425, 0;
	mov.b64 	%fd839, {%r425, %r424};
	selp.f64 	%fd1363, %fd839, %fd838, %p259;
	add.f64 	%fd840, %fd166, 0d4000000000000000;
	{
	.reg .b32 %temp; 
	mov.b64 	{%temp, %r426}, %fd840;
	}
	and.b32  	%r427, %r426, 2146435072;
	setp.ne.s32 	%p260, %r427, 2146435072;
	@%p260 bra 	$L__BB0_127;
	setp.num.f64 	%p261, %fd166, %fd166;
	@%p261 bra 	$L__BB0_125;
	mov.f64 	%fd841, 0d4000000000000000;
	add.rn.f64 	%fd1363, %fd166, %fd841;
	bra.uni 	$L__BB0_127;
$L__BB0_125:
	setp.neu.f64 	%p262, %fd188, 0d7FF0000000000000;
	@%p262 bra 	$L__BB0_127;
	setp.lt.s32 	%p263, %r67, 0;
	setp.eq.s32 	%p264, %r3, 1062207488;
	and.b32  	%r429, %r2, 2147483647;
	setp.ne.s32 	%p265, %r429, 1071644672;
	selp.b32 	%r430, %r5, %r4, %p265;
	selp.b32 	%r431, %r430, %r4, %p264;
	selp.b32 	%r432, %r431, %r4, %p263;
	mov.b32 	%r433, 0;
	mov.b64 	%fd1363, {%r433, %r432};
$L__BB0_127:
	setp.lt.s32 	%p266, %r8, 0;
	and.b32  	%r434, %r8, 2146435072;
	setp.eq.s32 	%p267, %r434, 1073741824;
	setp.eq.f64 	%p268, %fd166, 0d3FF0000000000000;
	selp.f64 	%fd842, 0d3FF0000000000000, %fd1363, %p268;
	add.f64 	%fd193, %fd57, %fd842;
	{
	.reg .b32 %temp; 
	mov.b64 	{%temp, %r68}, %fd160;
	}
	abs.f64 	%fd194, %fd160;
	{ // callseq 28, 0
	.param .b64 param0;
	st.param.f64 	[param0], %fd194;
	.param .b64 param1;
	st.param.f64 	[param1], 0d4008000000000000;
	.param .b64 retval0;
	call.uni (retval0), 
	__internal_accurate_pow, 
	(
	param0, 
	param1
	);
	ld.param.f64 	%fd843, [retval0];
	} // callseq 28
	setp.lt.s32 	%p269, %r68, 0;
	neg.f64 	%fd845, %fd843;
	selp.f64 	%fd846, %fd845, %fd843, %p267;
	selp.f64 	%fd847, %fd846, %fd843, %p269;
	setp.eq.f64 	%p270, %fd160, 0d0000000000000000;
	selp.b32 	%r435, %r68, 0, %p267;
	or.b32  	%r436, %r435, 2146435072;
	selp.b32 	%r437, %r436, %r435, %p266;
	mov.b32 	%r438, 0;
	mov.b64 	%fd848, {%r438, %r437};
	selp.f64 	%fd1364, %fd848, %fd847, %p270;
	add.f64 	%fd849, %fd160, 0d4008000000000000;
	{
	.reg .b32 %temp; 
	mov.b64 	{%temp, %r439}, %fd849;
	}
	and.b32  	%r440, %r439, 2146435072;
	setp.ne.s32 	%p271, %r440, 2146435072;
	@%p271 bra 	$L__BB0_132;
	setp.num.f64 	%p272, %fd160, %fd160;
	@%p272 bra 	$L__BB0_130;
	mov.f64 	%fd850, 0d4008000000000000;
	add.rn.f64 	%fd1364, %fd160, %fd850;
	bra.uni 	$L__BB0_132;
$L__BB0_130:
	setp.neu.f64 	%p273, %fd194, 0d7FF0000000000000;
	@%p273 bra 	$L__BB0_132;
	setp.lt.s32 	%p274, %r68, 0;
	and.b32  	%r441, %r8, 2146435072;
	setp.eq.s32 	%p275, %r441, 1073741824;
	and.b32  	%r442, %r8, 2147483647;
	setp.ne.s32 	%p276, %r442, 1071644672;
	or.b32  	%r443, %r9, -2147483648;
	selp.b32 	%r444, %r443, %r9, %p276;
	selp.b32 	%r445, %r444, %r9, %p275;
	selp.b32 	%r446, %r445, %r9, %p274;
	mov.b32 	%r447, 0;
	mov.b64 	%fd1364, {%r447, %r446};
$L__BB0_132:
	setp.lt.s32 	%p277, %r2, 0;
	setp.eq.s32 	%p278, %r3, 1062207488;
	setp.eq.f64 	%p280, %fd160, 0d3FF0000000000000;
	selp.f64 	%fd199, 0d3FF0000000000000, %fd1364, %p280;
	{
	.reg .b32 %temp; 
	mov.b64 	{%temp, %r69}, %fd1355;
	}
	abs.f64 	%fd200, %fd1355;
	{ // callseq 29, 0
	.param .b64 param0;
	st.param.f64 	[param0], %fd200;
	.param .b64 param1;
	st.param.f64 	[param1], 0d4000000000000000;
	.param .b64 retval0;
	call.uni (retval0), 
	__internal_accurate_pow, 
	(
	param0, 
	param1
	);
	ld.param.f64 	%fd851, [retval0];
	} // callseq 29
	setp.lt.s32 	%p281, %r69, 0;
	neg.f64 	%fd853, %fd851;
	selp.f64 	%fd854, %fd853, %fd851, %p278;
	selp.f64 	%fd855, %fd854, %fd851, %p281;
	setp.eq.f64 	%p282, %fd1355, 0d0000000000000000;
	selp.b32 	%r448, %r69, 0, %p278;
	or.b32  	%r449, %r448, 2146435072;
	selp.b32 	%r450, %r449, %r448, %p277;
	mov.b32 	%r451, 0;
	mov.b64 	%fd856, {%r451, %r450};
	selp.f64 	%fd1365, %fd856, %fd855, %p282;
	add.f64 	%fd857, %fd1355, 0d4000000000000000;
	{
	.reg .b32 %temp; 
	mov.b64 	{%temp, %r452}, %fd857;
	}
	and.b32  	%r453, %r452, 2146435072;
	setp.ne.s32 	%p283, %r453, 2146435072;
	@%p283 bra 	$L__BB0_137;
	setp.num.f64 	%p284, %fd1355, %fd1355;
	@%p284 bra 	$L__BB0_135;
	mov.f64 	%fd858, 0d4000000000000000;
	add.rn.f64 	%fd1365, %fd1355, %fd858;
	bra.uni 	$L__BB0_137;
$L__BB0_135:
	setp.neu.f64 	%p285, %fd200, 0d7FF0000000000000;
	@%p285 bra 	$L__BB0_137;
	setp.lt.s32 	%p286, %r69, 0;
	setp.eq.s32 	%p287, %r3, 1062207488;
	and.b32  	%r455, %r2, 2147483647;
	setp.ne.s32 	%p288, %r455, 1071644672;
	selp.b32 	%r456, %r5, %r4, %p288;
	selp.b32 	%r457, %r456, %r4, %p287;
	selp.b32 	%r458, %r457, %r4, %p286;
	mov.b32 	%r459, 0;
	mov.b64 	%fd1365, {%r459, %r458};
$L__BB0_137:
	setp.eq.f64 	%p289, %fd1355, 0d3FF0000000000000;
	add.f64 	%fd859, %fd1365, 0d3FF0000000000000;
	selp.f64 	%fd860, 0d4000000000000000, %fd859, %p289;
	mul.f64 	%fd861, %fd64, %fd199;
	mul.f64 	%fd862, %fd861, %fd860;
	div.rn.f64 	%fd863, %fd862, 0d4028000000000000;
	fma.rn.f64 	%fd864, %fd160, %fd193, %fd863;
	div.rn.f64 	%fd865, %fd864, %fd173;
	sqrt.rn.f64 	%fd866, %fd173;
	rcp.rn.f64 	%fd867, %fd160;
	add.f64 	%fd868, %fd160, %fd867;
	add.f64 	%fd869, %fd868, %fd187;
	add.f64 	%fd870, %fd869, %fd865;
	mul.f64 	%fd871, %fd866, %fd870;
	and.b32  	%r460, %r704, 1;
	setp.eq.b32 	%p290, %r460, 1;
	selp.f64 	%fd872, 0d4010000000000000, 0d4000000000000000, %p290;
	setp.eq.s32 	%p291, %r704, 720;
	setp.eq.s32 	%p292, %r704, 0;
	selp.f64 	%fd873, 0d3FF0000000000000, %fd872, %p291;
	selp.f64 	%fd874, 0d3FF0000000000000, %fd873, %p292;
	fma.rn.f64 	%fd1353, %fd874, %fd871, %fd1353;
	add.s32 	%r704, %r704, 1;
	setp.ne.s32 	%p293, %r704, 721;
	@%p293 bra 	$L__BB0_94;
	add.u64 	%rd35, %SP, 0;
	add.u64 	%rd1, %SPL, 0;
	mul.f64 	%fd875, %fd1353, 0d3F67D45E2DC37C4C;
	sub.f64 	%fd876, %fd875, %fd78;
	div.rn.f64 	%fd206, %fd876, 0d3EB0C6F7A0B5ED8D;
	mul.f64 	%fd877, %fd206, %fd206;
	fma.rn.f64 	%fd878, %fd142, %fd142, %fd877;
	sqrt.rn.f64 	%fd879, %fd878;
	setp.geu.f64 	%p294, %fd879, 0d3F50624DE0000000;
	@%p294 bra 	$L__BB0_140;
	cvt.rn.f64.u32 	%fd886, %r10;
	st.local.v2.f64 	[%rd1], {%fd1, %fd2};
	st.local.f64 	[%rd1+16], %fd886;
	mov.u64 	%rd51, $str;
	cvta.global.u64 	%rd52, %rd51;
	{ // callseq 35, 0
	.param .b64 param0;
	st.param.b64 	[param0], %rd52;
	.param .b64 param1;
	st.param.b64 	[param1], %rd35;
	.param .b32 retval0;
	call.uni (retval0), 
	vprintf, 
	(
	param0, 
	param1
	);
	ld.param.b32 	%r471, [retval0];
	} // callseq 35
	bra.uni 	$L__BB0_147;
$L__BB0_140:
	mul.f64 	%fd880, %fd142, 0d3ED4F8B580000000;
	sub.f64 	%fd1366, %fd1366, %fd880;
	mul.f64 	%fd881, %fd206, 0d3ED4F8B580000000;
	sub.f64 	%fd1367, %fd1367, %fd881;
	setp.geu.f64 	%p295, %fd1366, %fd6;
	setp.leu.f64 	%p296, %fd1366, %fd2;
	and.pred  	%p297, %p295, %p296;
	@%p297 bra 	$L__BB0_142;
	cvt.rn.f64.u32 	%fd885, %r10;
	st.local.v2.f64 	[%rd1], {%fd1, %fd2};
	st.local.v2.f64 	[%rd1+16], {%fd1366, %fd885};
	mov.u64 	%rd45, $str$1;
	cvta.global.u64 	%rd46, %rd45;
	{ // callseq 33, 0
	.param .b64 param0;
	st.param.b64 	[param0], %rd46;
	.param .b64 param1;
	st.param.b64 	[param1], %rd35;
	.param .b32 retval0;
	call.uni (retval0), 
	vprintf, 
	(
	param0, 
	param1
	);
	ld.param.b32 	%r467, [retval0];
	} // callseq 33
	mov.b64 	%rd48, 4584304132692975288;
	st.local.u64 	[%rd1], %rd48;
	mov.u64 	%rd49, $str$2;
	cvta.global.u64 	%rd50, %rd49;
	{ // callseq 34, 0
	.param .b64 param0;
	st.param.b64 	[param0], %rd50;
	.param .b64 param1;
	st.param.b64 	[param1], %rd35;
	.param .b32 retval0;
	call.uni (retval0), 
	vprintf, 
	(
	param0, 
	param1
	);
	ld.param.b32 	%r469, [retval0];
	} // callseq 34
	mov.f64 	%fd1366, 0d3F9EB851EB851EB8;
	bra.uni 	$L__BB0_147;
$L__BB0_142:
	setp.geu.f64 	%p298, %fd1367, %fd6;
	setp.leu.f64 	%p299, %fd1367, %fd2;
	and.pred  	%p300, %p298, %p299;
	@%p300 bra 	$L__BB0_144;
	cvt.rn.f64.u32 	%fd883, %r10;
	st.local.v2.f64 	[%rd1], {%fd1, %fd2};
	st.local.v2.f64 	[%rd1+16], {%fd1367, %fd883};
	mov.u64 	%rd39, $str$3;
	cvta.global.u64 	%rd40, %rd39;
	{ // callseq 31, 0
	.param .b64 param0;
	st.param.b64 	[param0], %rd40;
	.param .b64 param1;
	st.param.b64 	[param1], %rd35;
	.param .b32 retval0;
	call.uni (retval0), 
	vprintf, 
	(
	param0, 
	param1
	);
	ld.param.b32 	%r463, [retval0];
	} // callseq 31
	mov.b64 	%rd42, 4584304132692975288;
	st.local.u64 	[%rd1], %rd42;
	mov.u64 	%rd43, $str$4;
	cvta.global.u64 	%rd44, %rd43;
	{ // callseq 32, 0
	.param .b64 param0;
	st.param.b64 	[param0], %rd44;
	.param .b64 param1;
	st.param.b64 	[param1], %rd35;
	.param .b32 retval0;
	call.uni (retval0), 
	vprintf, 
	(
	param0, 
	param1
	);
	ld.param.b32 	%r465, [retval0];
	} // callseq 32
	mov.f64 	%fd1367, 0d3F9EB851EB851EB8;
	bra.uni 	$L__BB0_147;
$L__BB0_144:
	setp.ne.s32 	%p301, %r10, 499999;
	@%p301 bra 	$L__BB0_146;
	st.local.v2.f64 	[%rd1], {%fd1, %fd2};
	mov.u64 	%rd36, $str$5;
	cvta.global.u64 	%rd37, %rd36;
	{ // callseq 30, 0
	.param .b64 param0;
	st.param.b64 	[param0], %rd37;
	.param .b64 param1;
	st.param.b64 	[param1], %rd35;
	.param .b32 retval0;
	call.uni (retval0), 
	vprintf, 
	(
	param0, 
	param1
	);
	ld.param.b32 	%r461, [retval0];
	} // callseq 30
$L__BB0_146:
	add.s32 	%r10, %r10, 1;
	setp.ne.s32 	%p302, %r10, 500000;
	@%p302 bra 	$L__BB0_3;
$L__BB0_147:
	add.f64 	%fd211, %fd1367, %fd1367;
	mov.f64 	%fd1368, 0d0000000000000000;
	mov.b32 	%r710, -721;
	mov.b32 	%r709, 720;
	mov.u64 	%rd56, __cudart_sin_cos_coeffs;
	mov.f64 	%fd1369, %fd1368;
$L__BB0_148:
	mov.u32 	%r73, %r710;
	add.s32 	%r74, %r73, 721;
	mul.f64 	%fd214, %fd1368, 0d3F81DF46A2529D39;
	add.f64 	%fd215, %fd214, 0d0000000000000000;
	setp.neu.f64 	%p303, %fd214, 0d7FF0000000000000;
	@%p303 bra 	$L__BB0_150;
	mov.f64 	%fd893, 0d0000000000000000;
	mul.rn.f64 	%fd1370, %fd215, %fd893;
	mov.b32 	%r711, 0;
	bra.uni 	$L__BB0_152;
$L__BB0_150:
	mul.f64 	%fd888, %fd215, 0d3FE45F306DC9C883;
	cvt.rni.s32.f64 	%r711, %fd888;
	cvt.rn.f64.s32 	%fd889, %r711;
	fma.rn.f64 	%fd890, %fd889, 0dBFF921FB54442D18, %fd215;
	fma.rn.f64 	%fd891, %fd889, 0dBC91A62633145C00, %fd890;
	fma.rn.f64 	%fd1370, %fd889, 0dB97B839A252049C0, %fd891;
	setp.ltu.f64 	%p304, %fd214, 0d41E0000000000000;
	@%p304 bra 	$L__BB0_152;
	{ // callseq 36, 0
	.param .b64 param0;
	st.param.f64 	[param0], %fd215;
	.param .align 16 .b8 retval0[16];
	call.uni (retval0), 
	__internal_trig_reduction_slowpathd, 
	(
	param0
	);
	ld.param.f64 	%fd1370, [retval0];
	ld.param.b32 	%r711, [retval0+8];
	} // callseq 36
$L__BB0_152:
	mul.rn.f64 	%fd894, %fd1370, %fd1370;
	fma.rn.f64 	%fd895, %fd894, 0dBDA8FF8320FD8164, 0d3E21EEA7C1EF8528;
	fma.rn.f64 	%fd896, %fd895, %fd894, 0dBE927E4F8E06E6D9;
	fma.rn.f64 	%fd897, %fd896, %fd894, 0d3EFA01A019DDBCE9;
	fma.rn.f64 	%fd898, %fd897, %fd894, 0dBF56C16C16C15D47;
	fma.rn.f64 	%fd899, %fd898, %fd894, 0d3FA5555555555551;
	fma.rn.f64 	%fd900, %fd899, %fd894, 0dBFE0000000000000;
	fma.rn.f64 	%fd901, %fd900, %fd894, 0d3FF0000000000000;
	fma.rn.f64 	%fd902, %fd894, 0d3DE5DB65F9785EBA, 0dBE5AE5F12CB0D246;
	fma.rn.f64 	%fd903, %fd902, %fd894, 0d3EC71DE369ACE392;
	fma.rn.f64 	%fd904, %fd903, %fd894, 0dBF2A01A019DB62A1;
	fma.rn.f64 	%fd905, %fd904, %fd894, 0d3F81111111110818;
	fma.rn.f64 	%fd906, %fd905, %fd894, 0dBFC5555555555554;
	fma.rn.f64 	%fd907, %fd906, %fd894, 0d0000000000000000;
	fma.rn.f64 	%fd908, %fd907, %fd1370, %fd1370;
	and.b32  	%r477, %r711, 1;
	setp.eq.b32 	%p305, %r477, 1;
	{
	.reg .b32 %temp; 
	mov.b64 	{%temp, %r478}, %fd908;
	}
	{
	.reg .b32 %temp; 
	mov.b64 	{%r479, %temp}, %fd908;
	}
	xor.b32  	%r480, %r478, -2147483648;
	mov.b64 	%fd909, {%r479, %r480};
	selp.f64 	%fd1371, %fd901, %fd908, %p305;
	selp.f64 	%fd1372, %fd909, %fd901, %p305;
	and.b32  	%r481, %r711, 2;
	setp.eq.s32 	%p306, %r481, 0;
	@%p306 bra 	$L__BB0_154;
	{
	.reg .b32 %temp; 
	mov.b64 	{%temp, %r482}, %fd1371;
	}
	{
	.reg .b32 %temp; 
	mov.b64 	{%r483, %temp}, %fd1371;
	}
	xor.b32  	%r484, %r482, -2147483648;
	mov.b64 	%fd1371, {%r483, %r484};
	{
	.reg .b32 %temp; 
	mov.b64 	{%temp, %r485}, %fd1372;
	}
	{
	.reg .b32 %temp; 
	mov.b64 	{%r486, %temp}, %fd1372;
	}
	xor.b32  	%r487, %r485, -2147483648;
	mov.b64 	%fd1372, {%r486, %r487};
$L__BB0_154:
	add.f64 	%fd226, %fd215, %fd215;
	setp.eq.f64 	%p307, %fd226, 0d7FF0000000000000;
	mov.b32 	%r712, 0;
	mov.f64 	%fd1373, %fd7;
	@%p307 bra 	$L__BB0_157;
	mul.f64 	%fd910, %fd226, 0d3FE45F306DC9C883;
	cvt.rni.s32.f64 	%r712, %fd910;
	cvt.rn.f64.s32 	%fd911, %r712;
	fma.rn.f64 	%fd912, %fd911, 0dBFF921FB54442D18, %fd226;
	fma.rn.f64 	%fd913, %fd911, 0dBC91A62633145C00, %fd912;
	fma.rn.f64 	%fd1373, %fd911, 0dB97B839A252049C0, %fd913;
	setp.ltu.f64 	%p308, %fd226, 0d41E0000000000000;
	@%p308 bra 	$L__BB0_157;
	{ // callseq 37, 0
	.param .b64 param0;
	st.param.f64 	[param0], %fd226;
	.param .align 16 .b8 retval0[16];
	call.uni (retval0), 
	__internal_trig_reduction_slowpathd, 
	(
	param0
	);
	ld.param.f64 	%fd1373, [retval0];
	ld.param.b32 	%r712, [retval0+8];
	} // callseq 37
$L__BB0_157:
	shl.b32 	%r491, %r712, 6;
	cvt.u64.u32 	%rd54, %r491;
	and.b64  	%rd55, %rd54, 64;
	add.s64 	%rd57, %rd56, %rd55;
	mul.rn.f64 	%fd915, %fd1373, %fd1373;
	and.b32  	%r492, %r712, 1;
	setp.eq.b32 	%p310, %r492, 1;
	selp.f64 	%fd916, 0dBDA8FF8320FD8164, 0d3DE5DB65F9785EBA, %p310;
	ld.global.nc.v2.f64 	{%fd917, %fd918}, [%rd57];
	fma.rn.f64 	%fd919, %fd916, %fd915, %fd917;
	fma.rn.f64 	%fd920, %fd919, %fd915, %fd918;
	ld.global.nc.v2.f64 	{%fd921, %fd922}, [%rd57+16];
	fma.rn.f64 	%fd923, %fd920, %fd915, %fd921;
	fma.rn.f64 	%fd924, %fd923, %fd915, %fd922;
	ld.global.nc.v2.f64 	{%fd925, %fd926}, [%rd57+32];
	fma.rn.f64 	%fd927, %fd924, %fd915, %fd925;
	fma.rn.f64 	%fd928, %fd927, %fd915, %fd926;
	fma.rn.f64 	%fd929, %fd928, %fd1373, %fd1373;
	fma.rn.f64 	%fd930, %fd928, %fd915, 0d3FF0000000000000;
	selp.f64 	%fd931, %fd930, %fd929, %p310;
	and.b32  	%r493, %r712, 2;
	setp.eq.s32 	%p311, %r493, 0;
	mov.f64 	%fd932, 0d0000000000000000;
	sub.f64 	%fd933, %fd932, %fd931;
	selp.f64 	%fd934, %fd931, %fd933, %p311;
	mul.f64 	%fd935, %fd1367, %fd934;
	fma.rn.f64 	%fd936, %fd1366, %fd1371, %fd935;
	add.f64 	%fd230, %fd936, 0d3FF0000000000000;
	mov.b32 	%r714, 1;
	mov.f64 	%fd1375, %fd7;
	@%p307 bra 	$L__BB0_161;
	mul.f64 	%fd937, %fd226, 0d3FE45F306DC9C883;
	cvt.rni.s32.f64 	%r713, %fd937;
	cvt.rn.f64.s32 	%fd938, %r713;
	fma.rn.f64 	%fd939, %fd938, 0dBFF921FB54442D18, %fd226;
	fma.rn.f64 	%fd940, %fd938, 0dBC91A62633145C00, %fd939;
	fma.rn.f64 	%fd1375, %fd938, 0dB97B839A252049C0, %fd940;
	setp.ltu.f64 	%p312, %fd226, 0d41E0000000000000;
	@%p312 bra 	$L__BB0_160;
	{ // callseq 38, 0
	.param .b64 param0;
	st.param.f64 	[param0], %fd226;
	.param .align 16 .b8 retval0[16];
	call.uni (retval0), 
	__internal_trig_reduction_slowpathd, 
	(
	param0
	);
	ld.param.f64 	%fd1375, [retval0];
	ld.param.b32 	%r713, [retval0+8];
	} // callseq 38
$L__BB0_160:
	add.s32 	%r714, %r713, 1;
$L__BB0_161:
	setp.eq.s32 	%p313, %r3, 1062207488;
	and.b32  	%r495, %r2, 2147483647;
	setp.ne.s32 	%p315, %r495, 1071644672;
	and.pred  	%p4, %p313, %p315;
	setp.lt.s32 	%p316, %r2, 0;
	shl.b32 	%r496, %r714, 6;
	cvt.u64.u32 	%rd58, %r496;
	and.b64  	%rd59, %rd58, 64;
	add.s64 	%rd61, %rd56, %rd59;
	mul.rn.f64 	%fd942, %fd1375, %fd1375;
	and.b32  	%r497, %r714, 1;
	setp.eq.b32 	%p317, %r497, 1;
	selp.f64 	%fd943, 0dBDA8FF8320FD8164, 0d3DE5DB65F9785EBA, %p317;
	ld.global.nc.v2.f64 	{%fd944, %fd945}, [%rd61];
	fma.rn.f64 	%fd946, %fd943, %fd942, %fd944;
	fma.rn.f64 	%fd947, %fd946, %fd942, %fd945;
	ld.global.nc.v2.f64 	{%fd948, %fd949}, [%rd61+16];
	fma.rn.f64 	%fd950, %fd947, %fd942, %fd948;
	fma.rn.f64 	%fd951, %fd950, %fd942, %fd949;
	ld.global.nc.v2.f64 	{%fd952, %fd953}, [%rd61+32];
	fma.rn.f64 	%fd954, %fd951, %fd942, %fd952;
	fma.rn.f64 	%fd955, %fd954, %fd942, %fd953;
	fma.rn.f64 	%fd956, %fd955, %fd1375, %fd1375;
	fma.rn.f64 	%fd957, %fd955, %fd942, 0d3FF0000000000000;
	selp.f64 	%fd958, %fd957, %fd956, %p317;
	and.b32  	%r498, %r714, 2;
	setp.eq.s32 	%p318, %r498, 0;
	mov.f64 	%fd959, 0d0000000000000000;
	sub.f64 	%fd960, %fd959, %fd958;
	selp.f64 	%fd961, %fd958, %fd960, %p318;
	mul.f64 	%fd962, %fd211, %fd961;
	fma.rn.f64 	%fd235, %fd1366, %fd1372, %fd962;
	fma.rn.f64 	%fd236, %fd2, %fd1371, %fd1;
	mul.f64 	%fd237, %fd2, %fd236;
	{
	.reg .b32 %temp; 
	mov.b64 	{%temp, %r86}, %fd237;
	}
	abs.f64 	%fd238, %fd237;
	{ // callseq 39, 0
	.param .b64 param0;
	st.param.f64 	[param0], %fd238;
	.param .b64 param1;
	st.param.f64 	[param1], 0d4000000000000000;
	.param .b64 retval0;
	call.uni (retval0), 
	__internal_accurate_pow, 
	(
	param0, 
	param1
	);
	ld.param.f64 	%fd963, [retval0];
	} // callseq 39
	setp.lt.s32 	%p319, %r86, 0;
	neg.f64 	%fd965, %fd963;
	selp.f64 	%fd966, %fd965, %fd963, %p313;
	selp.f64 	%fd967, %fd966, %fd963, %p319;
	setp.eq.f64 	%p320, %fd237, 0d0000000000000000;
	selp.b32 	%r499, %r86, 0, %p313;
	or.b32  	%r500, %r499, 2146435072;
	selp.b32 	%r501, %r500, %r499, %p316;
	mov.b32 	%r502, 0;
	mov.b64 	%fd968, {%r502, %r501};
	selp.f64 	%fd1376, %fd968, %fd967, %p320;
	add.f64 	%fd969, %fd237, 0d4000000000000000;
	{
	.reg .b32 %temp; 
	mov.b64 	{%temp, %r503}, %fd969;
	}
	and.b32  	%r504, %r503, 2146435072;
	setp.ne.s32 	%p321, %r504, 2146435072;
	@%p321 bra 	$L__BB0_166;
	setp.num.f64 	%p322, %fd237, %fd237;
	@%p322 bra 	$L__BB0_164;
	mov.f64 	%fd970, 0d4000000000000000;
	add.rn.f64 	%fd1376, %fd237, %fd970;
	bra.uni 	$L__BB0_166;
$L__BB0_164:
	setp.neu.f64 	%p323, %fd238, 0d7FF0000000000000;
	@%p323 bra 	$L__BB0_166;
	selp.b32 	%r505, %r5, %r4, %p4;
	selp.b32 	%r506, %r505, %r4, %p319;
	mov.b32 	%r507, 0;
	mov.b64 	%fd1376, {%r507, %r506};
$L__BB0_166:
	setp.eq.f64 	%p328, %fd237, 0d3FF0000000000000;
	selp.f64 	%fd243, 0d3FF0000000000000, %fd1376, %p328;
	mul.f64 	%fd244, %fd235, 0d400921FB54442D18;
	{
	.reg .b32 %temp; 
	mov.b64 	{%temp, %r87}, %fd244;
	}
	abs.f64 	%fd245, %fd244;
	{ // callseq 40, 0
	.param .b64 param0;
	st.param.f64 	[param0], %fd245;
	.param .b64 param1;
	st.param.f64 	[param1], 0d4000000000000000;
	.param .b64 retval0;
	call.uni (retval0), 
	__internal_accurate_pow, 
	(
	param0, 
	param1
	);
	ld.param.f64 	%fd971, [retval0];
	} // callseq 40
	setp.lt.s32 	%p329, %r87, 0;
	neg.f64 	%fd973, %fd971;
	selp.f64 	%fd974, %fd973, %fd971, %p313;
	selp.f64 	%fd975, %fd974, %fd971, %p329;
	setp.eq.f64 	%p330, %fd244, 0d0000000000000000;
	selp.b32 	%r508, %r87, 0, %p313;
	or.b32  	%r509, %r508, 2146435072;
	selp.b32 	%r510, %r509, %r508, %p316;
	mov.b32 	%r511, 0;
	mov.b64 	%fd976, {%r511, %r510};
	selp.f64 	%fd1377, %fd976, %fd975, %p330;
	add.f64 	%fd977, %fd244, 0d4000000000000000;
	{
	.reg .b32 %temp; 
	mov.b64 	{%temp, %r512}, %fd977;
	}
	and.b32  	%r513, %r512, 2146435072;
	setp.ne.s32 	%p331, %r513, 2146435072;
	@%p331 bra 	$L__BB0_171;
	setp.num.f64 	%p332, %fd244, %fd244;
	@%p332 bra 	$L__BB0_169;
	mov.f64 	%fd978, 0d4000000000000000;
	add.rn.f64 	%fd1377, %fd244, %fd978;
	bra.uni 	$L__BB0_171;
$L__BB0_169:
	setp.neu.f64 	%p333, %fd245, 0d7FF0000000000000;
	@%p333 bra 	$L__BB0_171;
	selp.b32 	%r514, %r5, %r4, %p4;
	selp.b32 	%r515, %r514, %r4, %p329;
	mov.b32 	%r516, 0;
	mov.b64 	%fd1377, {%r516, %r515};
$L__BB0_171:
	setp.eq.f64 	%p338, %fd244, 0d3FF0000000000000;
	selp.f64 	%fd250, 0d3FF0000000000000, %fd1377, %p338;
	mul.f64 	%fd979, %fd230, 0d400921FB54442D18;
	mul.f64 	%fd251, %fd1371, %fd979;
	{
	.reg .b32 %temp; 
	mov.b64 	{%temp, %r88}, %fd251;
	}
	abs.f64 	%fd252, %fd251;
	{ // callseq 41, 0
	.param .b64 param0;
	st.param.f64 	[param0], %fd252;
	.param .b64 param1;
	st.param.f64 	[param1], 0d4000000000000000;
	.param .b64 retval0;
	call.uni (retval0), 
	__internal_accurate_pow, 
	(
	param0, 
	param1
	);
	ld.param.f64 	%fd980, [retval0];
	} // callseq 41
	setp.lt.s32 	%p339, %r88, 0;
	neg.f64 	%fd982, %fd980;
	selp.f64 	%fd983, %fd982, %fd980, %p313;
	selp.f64 	%fd984, %fd983, %fd980, %p339;
	setp.eq.f64 	%p340, %fd251, 0d0000000000000000;
	selp.b32 	%r517, %r88, 0, %p313;
	or.b32  	%r518, %r517, 2146435072;
	selp.b32 	%r519, %r518, %r517, %p316;
	mov.b32 	%r520, 0;
	mov.b64 	%fd985, {%r520, %r519};
	selp.f64 	%fd1378, %fd985, %fd984, %p340;
	add.f64 	%fd986, %fd251, 0d4000000000000000;
	{
	.reg .b32 %temp; 
	mov.b64 	{%temp, %r521}, %fd986;
	}
	and.b32  	%r522, %r521, 2146435072;
	setp.ne.s32 	%p341, %r522, 2146435072;
	@%p341 bra 	$L__BB0_176;
	setp.num.f64 	%p342, %fd251, %fd251;
	@%p342 bra 	$L__BB0_174;
	mov.f64 	%fd987, 0d4000000000000000;
	add.rn.f64 	%fd1378, %fd251, %fd987;
	bra.uni 	$L__BB0_176;
$L__BB0_174:
	setp.neu.f64 	%p343, %fd252, 0d7FF0000000000000;
	@%p343 bra 	$L__BB0_176;
	selp.b32 	%r523, %r5, %r4, %p4;
	selp.b32 	%r524, %r523, %r4, %p339;
	mov.b32 	%r525, 0;
	mov.b64 	%fd1378, {%r525, %r524};
$L__BB0_176:
	setp.eq.f64 	%p348, %fd251, 0d3FF0000000000000;
	mul.f64 	%fd988, %fd1378, 0d401C000000000000;
	selp.f64 	%fd989, 0d401C000000000000, %fd988, %p348;
	mul.f64 	%fd990, %fd243, 0d4034000000000000;
	div.rn.f64 	%fd991, %fd989, %fd990;
	add.f64 	%fd992, %fd49, %fd991;
	mul.f64 	%fd993, %fd230, 0d4028000000000000;
	div.rn.f64 	%fd994, %fd250, %fd993;
	mul.f64 	%fd257, %fd994, %fd992;
	{
	.reg .b32 %temp; 
	mov.b64 	{%temp, %r89}, %fd236;
	}
	abs.f64 	%fd258, %fd236;
	{ // callseq 42, 0
	.param .b64 param0;
	st.param.f64 	[param0], %fd258;
	.param .b64 param1;
	st.param.f64 	[param1], 0d4000000000000000;
	.param .b64 retval0;
	call.uni (retval0), 
	__internal_accurate_pow, 
	(
	param0, 
	param1
	);
	ld.param.f64 	%fd995, [retval0];
	} // callseq 42
	setp.lt.s32 	%p349, %r89, 0;
	neg.f64 	%fd997, %fd995;
	selp.f64 	%fd998, %fd997, %fd995, %p313;
	selp.f64 	%fd999, %fd998, %fd995, %p349;
	setp.eq.f64 	%p350, %fd236, 0d0000000000000000;
	selp.b32 	%r526, %r89, 0, %p313;
	or.b32  	%r527, %r526, 2146435072;
	selp.b32 	%r528, %r527, %r526, %p316;
	mov.b32 	%r529, 0;
	mov.b64 	%fd1000, {%r529, %r528};
	selp.f64 	%fd1379, %fd1000, %fd999, %p350;
	add.f64 	%fd1001, %fd236, 0d4000000000000000;
	{
	.reg .b32 %temp; 
	mov.b64 	{%temp, %r530}, %fd1001;
	}
	and.b32  	%r531, %r530, 2146435072;
	setp.ne.s32 	%p351, %r531, 2146435072;
	@%p351 bra 	$L__BB0_181;
	setp.num.f64 	%p352, %fd236, %fd236;
	@%p352 bra 	$L__BB0_179;
	mov.f64 	%fd1002, 0d4000000000000000;
	add.rn.f64 	%fd1379, %fd236, %fd1002;
	bra.uni 	$L__BB0_181;
$L__BB0_179:
	setp.neu.f64 	%p353, %fd258, 0d7FF0000000000000;
	@%p353 bra 	$L__BB0_181;
	selp.b32 	%r532, %r5, %r4, %p4;
	selp.b32 	%r533, %r532, %r4, %p349;
	mov.b32 	%r534, 0;
	mov.b64 	%fd1379, {%r534, %r533};
$L__BB0_181:
	and.b32  	%r90, %r8, 2146435072;
	setp.eq.s32 	%p355, %r90, 1073741824;
	and.b32  	%r535, %r8, 2147483647;
	setp.ne.s32 	%p356, %r535, 1071644672;
	and.pred  	%p5, %p355, %p356;
	setp.lt.s32 	%p357, %r8, 0;
	setp.eq.f64 	%p358, %fd236, 0d3FF0000000000000;
	selp.f64 	%fd1003, 0d3FF0000000000000, %fd1379, %p358;
	add.f64 	%fd263, %fd57, %fd1003;
	{
	.reg .b32 %temp; 
	mov.b64 	{%temp, %r91}, %fd230;
	}
	abs.f64 	%fd264, %fd230;
	{ // callseq 43, 0
	.param .b64 param0;
	st.param.f64 	[param0], %fd264;
	.param .b64 param1;
	st.param.f64 	[param1], 0d4008000000000000;
	.param .b64 retval0;
	call.uni (retval0), 
	__internal_accurate_pow, 
	(
	param0, 
	param1
	);
	ld.param.f64 	%fd1004, [retval0];
	} // callseq 43
	setp.lt.s32 	%p359, %r91, 0;
	neg.f64 	%fd1006, %fd1004;
	selp.f64 	%fd1007, %fd1006, %fd1004, %p355;
	selp.f64 	%fd1008, %fd1007, %fd1004, %p359;
	setp.eq.f64 	%p360, %fd230, 0d0000000000000000;
	selp.b32 	%r536, %r91, 0, %p355;
	or.b32  	%r537, %r536, 2146435072;
	selp.b32 	%r538, %r537, %r536, %p357;
	mov.b32 	%r539, 0;
	mov.b64 	%fd1009, {%r539, %r538};
	selp.f64 	%fd1380, %fd1009, %fd1008, %p360;
	add.f64 	%fd1010, %fd230, 0d4008000000000000;
	{
	.reg .b32 %temp; 
	mov.b64 	{%temp, %r540}, %fd1010;
	}
	and.b32  	%r541, %r540, 2146435072;
	setp.ne.s32 	%p361, %r541, 2146435072;
	@%p361 bra 	$L__BB0_186;
	setp.num.f64 	%p362, %fd230, %fd230;
	@%p362 bra 	$L__BB0_184;
	mov.f64 	%fd1011, 0d4008000000000000;
	add.rn.f64 	%fd1380, %fd230, %fd1011;
	bra.uni 	$L__BB0_186;
$L__BB0_184:
	setp.neu.f64 	%p363, %fd264, 0d7FF0000000000000;
	@%p363 bra 	$L__BB0_186;
	or.b32  	%r542, %r9, -2147483648;
	selp.b32 	%r543, %r542, %r9, %p5;
	selp.b32 	%r544, %r543, %r9, %p359;
	mov.b32 	%r545, 0;
	mov.b64 	%fd1380, {%r545, %r544};
$L__BB0_186:
	setp.eq.f64 	%p368, %fd230, 0d3FF0000000000000;
	selp.f64 	%fd269, 0d3FF0000000000000, %fd1380, %p368;
	{
	.reg .b32 %temp; 
	mov.b64 	{%temp, %r92}, %fd1371;
	}
	abs.f64 	%fd270, %fd1371;
	{ // callseq 44, 0
	.param .b64 param0;
	st.param.f64 	[param0], %fd270;
	.param .b64 param1;
	st.param.f64 	[param1], 0d4000000000000000;
	.param .b64 retval0;
	call.uni (retval0), 
	__internal_accurate_pow, 
	(
	param0, 
	param1
	);
	ld.param.f64 	%fd1012, [retval0];
	} // callseq 44
	setp.lt.s32 	%p369, %r92, 0;
	neg.f64 	%fd1014, %fd1012;
	selp.f64 	%fd1015, %fd1014, %fd1012, %p313;
	selp.f64 	%fd1016, %fd1015, %fd1012, %p369;
	setp.eq.f64 	%p370, %fd1371, 0d0000000000000000;
	selp.b32 	%r546, %r92, 0, %p313;
	or.b32  	%r547, %r546, 2146435072;
	selp.b32 	%r548, %r547, %r546, %p316;
	mov.b32 	%r549, 0;
	mov.b64 	%fd1017, {%r549, %r548};
	selp.f64 	%fd1381, %fd1017, %fd1016, %p370;
	add.f64 	%fd1018, %fd1371, 0d4000000000000000;
	{
	.reg .b32 %temp; 
	mov.b64 	{%temp, %r550}, %fd1018;
	}
	and.b32  	%r551, %r550, 2146435072;
	setp.ne.s32 	%p371, %r551, 2146435072;
	@%p371 bra 	$L__BB0_191;
	setp.num.f64 	%p372, %fd1371, %fd1371;
	@%p372 bra 	$L__BB0_189;
	mov.f64 	%fd1019, 0d4000000000000000;
	add.rn.f64 	%fd1381, %fd1371, %fd1019;
	bra.uni 	$L__BB0_191;
$L__BB0_189:
	setp.neu.f64 	%p373, %fd270, 0d7FF0000000000000;
	@%p373 bra 	$L__BB0_191;
	selp.b32 	%r552, %r5, %r4, %p4;
	selp.b32 	%r553, %r552, %r4, %p369;
	mov.b32 	%r554, 0;
	mov.b64 	%fd1381, {%r554, %r553};
$L__BB0_191:
	add.s32 	%r710, %r73, 1;
	setp.eq.s32 	%p375, %r710, 0;
	setp.eq.f64 	%p376, %fd1371, 0d3FF0000000000000;
	add.f64 	%fd1020, %fd1381, 0d3FF0000000000000;
	selp.f64 	%fd1021, 0d4000000000000000, %fd1020, %p376;
	mul.f64 	%fd1022, %fd64, %fd269;
	mul.f64 	%fd1023, %fd1022, %fd1021;
	div.rn.f64 	%fd1024, %fd1023, 0d4028000000000000;
	fma.rn.f64 	%fd1025, %fd230, %fd263, %fd1024;
	div.rn.f64 	%fd1026, %fd1025, %fd243;
	sqrt.rn.f64 	%fd1027, %fd243;
	rcp.rn.f64 	%fd1028, %fd230;
	add.f64 	%fd1029, %fd230, %fd1028;
	add.f64 	%fd1030, %fd1029, %fd257;
	add.f64 	%fd1031, %fd1030, %fd1026;
	mul.f64 	%fd1032, %fd1027, %fd1031;
	and.b32  	%r555, %r74, 1;
	setp.eq.b32 	%p377, %r555, 1;
	selp.f64 	%fd1033, 0d4010000000000000, 0d4000000000000000, %p377;
	setp.eq.s32 	%p378, %r73, -721;
	selp.f64 	%fd1034, 0d3FF0000000000000, %fd1033, %p375;
	selp.f64 	%fd1035, 0d3FF0000000000000, %fd1034, %p378;
	fma.rn.f64 	%fd1369, %fd1035, %fd1032, %fd1369;
	add.f64 	%fd1368, %fd1368, 0d3FF0000000000000;
	add.s32 	%r709, %r709, -1;
	setp.ne.s32 	%p379, %r709, -1;
	@%p379 bra 	$L__BB0_148;
	mov.f64 	%fd1382, 0d0000000000000000;
	mov.b32 	%r716, -721;
	mov.b32 	%r715, 720;
	mov.u64 	%rd64, __cudart_sin_cos_coeffs;
	mov.f64 	%fd1383, %fd1382;
$L__BB0_193:
	mov.u32 	%r96, %r716;
	add.s32 	%r97, %r96, 721;
	mul.f64 	%fd279, %fd1382, 0d3F81DF46A2529D39;
	add.f64 	%fd280, %fd279, 0d0000000000000000;
	setp.neu.f64 	%p380, %fd279, 0d7FF0000000000000;
	@%p380 bra 	$L__BB0_195;
	mov.f64 	%fd1042, 0d0000000000000000;
	mul.rn.f64 	%fd1384, %fd280, %fd1042;
	mov.b32 	%r717, 0;
	bra.uni 	$L__BB0_197;
$L__BB0_195:
	mul.f64 	%fd1037, %fd280, 0d3FE45F306DC9C883;
	cvt.rni.s32.f64 	%r717, %fd1037;
	cvt.rn.f64.s32 	%fd1038, %r717;
	fma.rn.f64 	%fd1039, %fd1038, 0dBFF921FB54442D18, %fd280;
	fma.rn.f64 	%fd1040, %fd1038, 0dBC91A62633145C00, %fd1039;
	fma.rn.f64 	%fd1384, %fd1038, 0dB97B839A252049C0, %fd1040;
	setp.ltu.f64 	%p381, %fd279, 0d41E0000000000000;
	@%p381 bra 	$L__BB0_197;
	{ // callseq 45, 0
	.param .b64 param0;
	st.param.f64 	[param0], %fd280;
	.param .align 16 .b8 retval0[16];
	call.uni (retval0), 
	__internal_trig_reduction_slowpathd, 
	(
	param0
	);
	ld.param.f64 	%fd1384, [retval0];
	ld.param.b32 	%r717, [retval0+8];
	} // callseq 45
$L__BB0_197:
	mul.rn.f64 	%fd1043, %fd1384, %fd1384;
	fma.rn.f64 	%fd1044, %fd1043, 0dBDA8FF8320FD8164, 0d3E21EEA7C1EF8528;
	fma.rn.f64 	%fd1045, %fd1044, %fd1043, 0dBE927E4F8E06E6D9;
	fma.rn.f64 	%fd1046, %fd1045, %fd1043, 0d3EFA01A019DDBCE9;
	fma.rn.f64 	%fd1047, %fd1046, %fd1043, 0dBF56C16C16C15D47;
	fma.rn.f64 	%fd1048, %fd1047, %fd1043, 0d3FA5555555555551;
	fma.rn.f64 	%fd1049, %fd1048, %fd1043, 0dBFE0000000000000;
	fma.rn.f64 	%fd1050, %fd1049, %fd1043, 0d3FF0000000000000;
	fma.rn.f64 	%fd1051, %fd1043, 0d3DE5DB65F9785EBA, 0dBE5AE5F12CB0D246;
	fma.rn.f64 	%fd1052, %fd1051, %fd1043, 0d3EC71DE369ACE392;
	fma.rn.f64 	%fd1053, %fd1052, %fd1043, 0dBF2A01A019DB62A1;
	fma.rn.f64 	%fd1054, %fd1053, %fd1043, 0d3F81111111110818;
	fma.rn.f64 	%fd1055, %fd1054, %fd1043, 0dBFC5555555555554;
	fma.rn.f64 	%fd1056, %fd1055, %fd1043, 0d0000000000000000;
	fma.rn.f64 	%fd1057, %fd1056, %fd1384, %fd1384;
	and.b32  	%r561, %r717, 1;
	setp.eq.b32 	%p382, %r561, 1;
	selp.f64 	%fd1058, %fd1050, %fd1057, %p382;
	and.b32  	%r562, %r717, 2;
	setp.eq.s32 	%p383, %r562, 0;
	{
	.reg .b32 %temp; 
	mov.b64 	{%temp, %r563}, %fd1058;
	}
	{
	.reg .b32 %temp; 
	mov.b64 	{%r564, %temp}, %fd1058;
	}
	xor.b32  	%r565, %r563, -2147483648;
	mov.b64 	%fd1059, {%r564, %r565};
	selp.f64 	%fd285, %fd1058, %fd1059, %p383;
	add.f64 	%fd286, %fd280, %fd280;
	setp.eq.f64 	%p384, %fd286, 0d7FF0000000000000;
	mov.b32 	%r718, 0;
	mov.f64 	%fd1385, %fd7;
	@%p384 bra 	$L__BB0_200;
	mul.f64 	%fd1060, %fd286, 0d3FE45F306DC9C883;
	cvt.rni.s32.f64 	%r718, %fd1060;
	cvt.rn.f64.s32 	%fd1061, %r718;
	fma.rn.f64 	%fd1062, %fd1061, 0dBFF921FB54442D18, %fd286;
	fma.rn.f64 	%fd1063, %fd1061, 0dBC91A62633145C00, %fd1062;
	fma.rn.f64 	%fd1385, %fd1061, 0dB97B839A252049C0, %fd1063;
	setp.ltu.f64 	%p385, %fd286, 0d41E0000000000000;
	@%p385 bra 	$L__BB0_200;
	{ // callseq 46, 0
	.param .b64 param0;
	st.param.f64 	[param0], %fd286;
	.param .align 16 .b8 retval0[16];
	call.uni (retval0), 
	__internal_trig_reduction_slowpathd, 
	(
	param0
	);
	ld.param.f64 	%fd1385, [retval0];
	ld.param.b32 	%r718, [retval0+8];
	} // callseq 46
$L__BB0_200:
	shl.b32 	%r567, %r718, 6;
	cvt.u64.u32 	%rd62, %r567;
	and.b64  	%rd63, %rd62, 64;
	add.s64 	%rd65, %rd64, %rd63;
	mul.rn.f64 	%fd1065, %fd1385, %fd1385;
	and.b32  	%r568, %r718, 1;
	setp.eq.b32 	%p387, %r568, 1;
	selp.f64 	%fd1066, 0dBDA8FF8320FD8164, 0d3DE5DB65F9785EBA, %p387;
	ld.global.nc.v2.f64 	{%fd1067, %fd1068}, [%rd65];
	fma.rn.f64 	%fd1069, %fd1066, %fd1065, %fd1067;
	fma.rn.f64 	%fd1070, %fd1069, %fd1065, %fd1068;
	ld.global.nc.v2.f64 	{%fd1071, %fd1072}, [%rd65+16];
	fma.rn.f64 	%fd1073, %fd1070, %fd1065, %fd1071;
	fma.rn.f64 	%fd1074, %fd1073, %fd1065, %fd1072;
	ld.global.nc.v2.f64 	{%fd1075, %fd1076}, [%rd65+32];
	fma.rn.f64 	%fd1077, %fd1074, %fd1065, %fd1075;
	fma.rn.f64 	%fd1078, %fd1077, %fd1065, %fd1076;
	fma.rn.f64 	%fd1079, %fd1078, %fd1385, %fd1385;
	fma.rn.f64 	%fd1080, %fd1078, %fd1065, 0d3FF0000000000000;
	selp.f64 	%fd1081, %fd1080, %fd1079, %p387;
	and.b32  	%r569, %r718, 2;
	setp.eq.s32 	%p388, %r569, 0;
	mov.f64 	%fd1082, 0d0000000000000000;
	sub.f64 	%fd1083, %fd1082, %fd1081;
	selp.f64 	%fd1084, %fd1081, %fd1083, %p388;
	mul.f64 	%fd1085, %fd1367, %fd1084;
	fma.rn.f64 	%fd290, %fd1366, %fd285, %fd1085;
	setp.ltu.f64 	%p389, %fd286, 0d41E0000000000000;
	or.pred  	%p390, %p384, %p389;
	@%p390 bra 	$L__BB0_202;
	{ // callseq 47, 0
	.param .b64 param0;
	st.param.f64 	[param0], %fd286;
	.param .align 16 .b8 retval0[16];
	call.uni (retval0), 
	__internal_trig_reduction_slowpathd, 
	(
	param0
	);
	ld.param.f64 	%fd1086, [retval0];
	ld.param.b32 	%r570, [retval0+8];
	} // callseq 47
$L__BB0_202:
	setp.lt.s32 	%p391, %r2, 0;
	setp.eq.s32 	%p392, %r3, 1062207488;
	fma.rn.f64 	%fd1088, %fd2, %fd285, %fd1;
	mul.f64 	%fd291, %fd2, %fd1088;
	{
	.reg .b32 %temp; 
	mov.b64 	{%temp, %r104}, %fd291;
	}
	abs.f64 	%fd292, %fd291;
	{ // callseq 48, 0
	.param .b64 param0;
	st.param.f64 	[param0], %fd292;
	.param .b64 param1;
	st.param.f64 	[param1], 0d4000000000000000;
	.param .b64 retval0;
	call.uni (retval0), 
	__internal_accurate_pow, 
	(
	param0, 
	param1
	);
	ld.param.f64 	%fd1089, [retval0];
	} // callseq 48
	setp.lt.s32 	%p394, %r104, 0;
	neg.f64 	%fd1091, %fd1089;
	selp.f64 	%fd1092, %fd1091, %fd1089, %p392;
	selp.f64 	%fd1093, %fd1092, %fd1089, %p394;
	setp.eq.f64 	%p395, %fd291, 0d0000000000000000;
	selp.b32 	%r572, %r104, 0, %p392;
	or.b32  	%r573, %r572, 2146435072;
	selp.b32 	%r574, %r573, %r572, %p391;
	mov.b32 	%r575, 0;
	mov.b64 	%fd1094, {%r575, %r574};
	selp.f64 	%fd1386, %fd1094, %fd1093, %p395;
	add.f64 	%fd1095, %fd291, 0d4000000000000000;
	{
	.reg .b32 %temp; 
	mov.b64 	{%temp, %r576}, %fd1095;
	}
	and.b32  	%r577, %r576, 2146435072;
	setp.ne.s32 	%p396, %r577, 2146435072;
	@%p396 bra 	$L__BB0_207;
	setp.num.f64 	%p397, %fd291, %fd291;
	@%p397 bra 	$L__BB0_205;
	mov.f64 	%fd1096, 0d4000000000000000;
	add.rn.f64 	%fd1386, %fd291, %fd1096;
	bra.uni 	$L__BB0_207;
$L__BB0_205:
	setp.neu.f64 	%p398, %fd292, 0d7FF0000000000000;
	@%p398 bra 	$L__BB0_207;
	selp.b32 	%r578, %r5, %r4, %p4;
	selp.b32 	%r579, %r578, %r4, %p394;
	mov.b32 	%r580, 0;
	mov.b64 	%fd1386, {%r580, %r579};
$L__BB0_207:
	add.f64 	%fd1097, %fd290, 0d3FF0000000000000;
	add.s32 	%r716, %r96, 1;
	setp.eq.s32 	%p400, %r716, 0;
	setp.eq.f64 	%p401, %fd291, 0d3FF0000000000000;
	rcp.rn.f64 	%fd1098, %fd1097;
	add.f64 	%fd1099, %fd1097, %fd1098;
	sqrt.rn.f64 	%fd1100, %fd1386;
	selp.f64 	%fd1101, 0d3FF0000000000000, %fd1100, %p401;
	mul.f64 	%fd1102, %fd1099, %fd1101;
	and.b32  	%r581, %r97, 1;
	setp.eq.b32 	%p402, %r581, 1;
	selp.f64 	%fd1103, 0d4010000000000000, 0d4000000000000000, %p402;
	setp.eq.s32 	%p403, %r96, -721;
	selp.f64 	%fd1104, 0d3FF0000000000000, %fd1103, %p400;
	selp.f64 	%fd1105, 0d3FF0000000000000, %fd1104, %p403;
	fma.rn.f64 	%fd1383, %fd1105, %fd1102, %fd1383;
	add.f64 	%fd1382, %fd1382, 0d3FF0000000000000;
	add.s32 	%r715, %r715, -1;
	setp.ne.s32 	%p404, %r715, -1;
	@%p404 bra 	$L__BB0_193;
	mov.f64 	%fd1387, 0d0000000000000000;
	mov.b32 	%r720, -721;
	mov.b32 	%r719, 720;
	mov.u64 	%rd68, __cudart_sin_cos_coeffs;
	mov.f64 	%fd1388, %fd1387;
$L__BB0_209:
	mov.u32 	%r108, %r720;
	mul.f64 	%fd301, %fd1387, 0d3F81DF46A2529D39;
	add.f64 	%fd302, %fd301, 0d0000000000000000;
	setp.neu.f64 	%p405, %fd301, 0d7FF0000000000000;
	@%p405 bra 	$L__BB0_211;
	mov.f64 	%fd1112, 0d0000000000000000;
	mul.rn.f64 	%fd1389, %fd302, %fd1112;
	mov.b32 	%r721, 0;
	bra.uni 	$L__BB0_213;
$L__BB0_211:
	mul.f64 	%fd1107, %fd302, 0d3FE45F306DC9C883;
	cvt.rni.s32.f64 	%r721, %fd1107;
	cvt.rn.f64.s32 	%fd1108, %r721;
	fma.rn.f64 	%fd1109, %fd1108, 0dBFF921FB54442D18, %fd302;
	fma.rn.f64 	%fd1110, %fd1108, 0dBC91A62633145C00, %fd1109;
	fma.rn.f64 	%fd1389, %fd1108, 0dB97B839A252049C0, %fd1110;
	setp.ltu.f64 	%p406, %fd301, 0d41E0000000000000;
	@%p406 bra 	$L__BB0_213;
	{ // callseq 49, 0
	.param .b64 param0;
	st.param.f64 	[param0], %fd302;
	.param .align 16 .b8 retval0[16];
	call.uni (retval0), 
	__internal_trig_reduction_slowpathd, 
	(
	param0
	);
	ld.param.f64 	%fd1389, [retval0];
	ld.param.b32 	%r721, [retval0+8];
	} // callseq 49
$L__BB0_213:
	mul.rn.f64 	%fd1113, %fd1389, %fd1389;
	fma.rn.f64 	%fd1114, %fd1113, 0dBDA8FF8320FD8164, 0d3E21EEA7C1EF8528;
	fma.rn.f64 	%fd1115, %fd1114, %fd1113, 0dBE927E4F8E06E6D9;
	fma.rn.f64 	%fd1116, %fd1115, %fd1113, 0d3EFA01A019DDBCE9;
	fma.rn.f64 	%fd1117, %fd1116, %fd1113, 0dBF56C16C16C15D47;
	fma.rn.f64 	%fd1118, %fd1117, %fd1113, 0d3FA5555555555551;
	fma.rn.f64 	%fd1119, %fd1118, %fd1113, 0dBFE0000000000000;
	fma.rn.f64 	%fd1120, %fd1119, %fd1113, 0d3FF0000000000000;
	fma.rn.f64 	%fd1121, %fd1113, 0d3DE5DB65F9785EBA, 0dBE5AE5F12CB0D246;
	fma.rn.f64 	%fd1122, %fd1121, %fd1113, 0d3EC71DE369ACE392;
	fma.rn.f64 	%fd1123, %fd1122, %fd1113, 0dBF2A01A019DB62A1;
	fma.rn.f64 	%fd1124, %fd1123, %fd1113, 0d3F81111111110818;
	fma.rn.f64 	%fd1125, %fd1124, %fd1113, 0dBFC5555555555554;
	fma.rn.f64 	%fd1126, %fd1125, %fd1113, 0d0000000000000000;
	fma.rn.f64 	%fd1127, %fd1126, %fd1389, %fd1389;
	and.b32  	%r586, %r721, 1;
	setp.eq.b32 	%p407, %r586, 1;
	{
	.reg .b32 %temp; 
	mov.b64 	{%temp, %r587}, %fd1127;
	}
	{
	.reg .b32 %temp; 
	mov.b64 	{%r588, %temp}, %fd1127;
	}
	xor.b32  	%r589, %r587, -2147483648;
	mov.b64 	%fd1128, {%r588, %r589};
	selp.f64 	%fd1390, %fd1120, %fd1127, %p407;
	selp.f64 	%fd1391, %fd1128, %fd1120, %p407;
	and.b32  	%r590, %r721, 2;
	setp.eq.s32 	%p408, %r590, 0;
	@%p408 bra 	$L__BB0_215;
	{
	.reg .b32 %temp; 
	mov.b64 	{%temp, %r591}, %fd1390;
	}
	{
	.reg .b32 %temp; 
	mov.b64 	{%r592, %temp}, %fd1390;
	}
	xor.b32  	%r593, %r591, -2147483648;
	mov.b64 	%fd1390, {%r592, %r593};
	{
	.reg .b32 %temp; 
	mov.b64 	{%temp, %r594}, %fd1391;
	}
	{
	.reg .b32 %temp; 
	mov.b64 	{%r595, %temp}, %fd1391;
	}
	xor.b32  	%r596, %r594, -2147483648;
	mov.b64 	%fd1391, {%r595, %r596};
$L__BB0_215:
	add.f64 	%fd313, %fd302, %fd302;
	setp.eq.f64 	%p409, %fd313, 0d7FF0000000000000;
	mov.b32 	%r722, 0;
	mov.f64 	%fd1392, %fd7;
	@%p409 bra 	$L__BB0_218;
	mul.f64 	%fd1129, %fd313, 0d3FE45F306DC9C883;
	cvt.rni.s32.f64 	%r722, %fd1129;
	cvt.rn.f64.s32 	%fd1130, %r722;
	fma.rn.f64 	%fd1131, %fd1130, 0dBFF921FB54442D18, %fd313;
	fma.rn.f64 	%fd1132, %fd1130, 0dBC91A62633145C00, %fd1131;
	fma.rn.f64 	%fd1392, %fd1130, 0dB97B839A252049C0, %fd1132;
	setp.ltu.f64 	%p410, %fd313, 0d41E0000000000000;
	@%p410 bra 	$L__BB0_218;
	{ // callseq 50, 0
	.param .b64 param0;
	st.param.f64 	[param0], %fd313;
	.param .align 16 .b8 retval0[16];
	call.uni (retval0), 
	__internal_trig_reduction_slowpathd, 
	(
	param0
	);
	ld.param.f64 	%fd1392, [retval0];
	ld.param.b32 	%r722, [retval0+8];
	} // callseq 50
$L__BB0_218:
	shl.b32 	%r600, %r722, 6;
	cvt.u64.u32 	%rd66, %r600;
	and.b64  	%rd67, %rd66, 64;
	add.s64 	%rd69, %rd68, %rd67;
	mul.rn.f64 	%fd1134, %fd1392, %fd1392;
	and.b32  	%r601, %r722, 1;
	setp.eq.b32 	%p412, %r601, 1;
	selp.f64 	%fd1135, 0dBDA8FF8320FD8164, 0d3DE5DB65F9785EBA, %p412;
	ld.global.nc.v2.f64 	{%fd1136, %fd1137}, [%rd69];
	fma.rn.f64 	%fd1138, %fd1135, %fd1134, %fd1136;
	fma.rn.f64 	%fd1139, %fd1138, %fd1134, %fd1137;
	ld.global.nc.v2.f64 	{%fd1140, %fd1141}, [%rd69+16];
	fma.rn.f64 	%fd1142, %fd1139, %fd1134, %fd1140;
	fma.rn.f64 	%fd1143, %fd1142, %fd1134, %fd1141;
	ld.global.nc.v2.f64 	{%fd1144, %fd1145}, [%rd69+32];
	fma.rn.f64 	%fd1146, %fd1143, %fd1134, %fd1144;
	fma.rn.f64 	%fd1147, %fd1146, %fd1134, %fd1145;
	fma.rn.f64 	%fd1148, %fd1147, %fd1392, %fd1392;
	fma.rn.f64 	%fd1149, %fd1147, %fd1134, 0d3FF0000000000000;
	selp.f64 	%fd1150, %fd1149, %fd1148, %p412;
	and.b32  	%r602, %r722, 2;
	setp.eq.s32 	%p413, %r602, 0;
	mov.f64 	%fd1151, 0d0000000000000000;
	sub.f64 	%fd1152, %fd1151, %fd1150;
	selp.f64 	%fd1153, %fd1150, %fd1152, %p413;
	mul.f64 	%fd1154, %fd1367, %fd1153;
	fma.rn.f64 	%fd317, %fd1366, %fd1390, %fd1154;
	mov.b32 	%r724, 1;
	mov.f64 	%fd1394, %fd7;
	@%p409 bra 	$L__BB0_222;
	mul.f64 	%fd1155, %fd313, 0d3FE45F306DC9C883;
	cvt.rni.s32.f64 	%r723, %fd1155;
	cvt.rn.f64.s32 	%fd1156, %r723;
	fma.rn.f64 	%fd1157, %fd1156, 0dBFF921FB54442D18, %fd313;
	fma.rn.f64 	%fd1158, %fd1156, 0dBC91A62633145C00, %fd1157;
	fma.rn.f64 	%fd1394, %fd1156, 0dB97B839A252049C0, %fd1158;
	setp.ltu.f64 	%p414, %fd313, 0d41E0000000000000;
	@%p414 bra 	$L__BB0_221;
	{ // callseq 51, 0
	.param .b64 param0;
	st.param.f64 	[param0], %fd313;
	.param .align 16 .b8 retval0[16];
	call.uni (retval0), 
	__internal_trig_reduction_slowpathd, 
	(
	param0
	);
	ld.param.f64 	%fd1394, [retval0];
	ld.param.b32 	%r723, [retval0+8];
	} // callseq 51
$L__BB0_221:
	add.s32 	%r724, %r723, 1;
$L__BB0_222:
	setp.lt.s32 	%p415, %r2, 0;
	setp.eq.s32 	%p416, %r3, 1062207488;
	shl.b32 	%r604, %r724, 6;
	cvt.u64.u32 	%rd70, %r604;
	and.b64  	%rd71, %rd70, 64;
	add.s64 	%rd73, %rd68, %rd71;
	mul.rn.f64 	%fd1160, %fd1394, %fd1394;
	and.b32  	%r605, %r724, 1;
	setp.eq.b32 	%p418, %r605, 1;
	selp.f64 	%fd1161, 0dBDA8FF8320FD8164, 0d3DE5DB65F9785EBA, %p418;
	ld.global.nc.v2.f64 	{%fd1162, %fd1163}, [%rd73];
	fma.rn.f64 	%fd1164, %fd1161, %fd1160, %fd1162;
	fma.rn.f64 	%fd1165, %fd1164, %fd1160, %fd1163;
	ld.global.nc.v2.f64 	{%fd1166, %fd1167}, [%rd73+16];
	fma.rn.f64 	%fd1168, %fd1165, %fd1160, %fd1166;
	fma.rn.f64 	%fd1169, %fd1168, %fd1160, %fd1167;
	ld.global.nc.v2.f64 	{%fd1170, %fd1171}, [%rd73+32];
	fma.rn.f64 	%fd1172, %fd1169, %fd1160, %fd1170;
	fma.rn.f64 	%fd1173, %fd1172, %fd1160, %fd1171;
	fma.rn.f64 	%fd1174, %fd1173, %fd1394, %fd1394;
	fma.rn.f64 	%fd1175, %fd1173, %fd1160, 0d3FF0000000000000;
	selp.f64 	%fd1176, %fd1175, %fd1174, %p418;
	and.b32  	%r606, %r724, 2;
	setp.eq.s32 	%p419, %r606, 0;
	mov.f64 	%fd1177, 0d0000000000000000;
	sub.f64 	%fd1178, %fd1177, %fd1176;
	selp.f64 	%fd1179, %fd1176, %fd1178, %p419;
	add.f64 	%fd1180, %fd1367, %fd1367;
	mul.f64 	%fd1181, %fd1180, %fd1179;
	fma.rn.f64 	%fd322, %fd1366, %fd1391, %fd1181;
	fma.rn.f64 	%fd1182, %fd2, %fd1390, %fd1;
	mul.f64 	%fd323, %fd2, %fd1182;
	{
	.reg .b32 %temp; 
	mov.b64 	{%temp, %r120}, %fd323;
	}
	abs.f64 	%fd324, %fd323;
	{ // callseq 52, 0
	.param .b64 param0;
	st.param.f64 	[param0], %fd324;
	.param .b64 param1;
	st.param.f64 	[param1], 0d4000000000000000;
	.param .b64 retval0;
	call.uni (retval0), 
	__internal_accurate_pow, 
	(
	param0, 
	param1
	);
	ld.param.f64 	%fd1183, [retval0];
	} // callseq 52
	setp.lt.s32 	%p420, %r120, 0;
	neg.f64 	%fd1185, %fd1183;
	selp.f64 	%fd1186, %fd1185, %fd1183, %p416;
	selp.f64 	%fd1187, %fd1186, %fd1183, %p420;
	setp.eq.f64 	%p421, %fd323, 0d0000000000000000;
	selp.b32 	%r607, %r120, 0, %p416;
	or.b32  	%r608, %r607, 2146435072;
	selp.b32 	%r609, %r608, %r607, %p415;
	mov.b32 	%r610, 0;
	mov.b64 	%fd1188, {%r610, %r609};
	selp.f64 	%fd1395, %fd1188, %fd1187, %p421;
	add.f64 	%fd1189, %fd323, 0d4000000000000000;
	{
	.reg .b32 %temp; 
	mov.b64 	{%temp, %r611}, %fd1189;
	}
	and.b32  	%r612, %r611, 2146435072;
	setp.ne.s32 	%p422, %r612, 2146435072;
	@%p422 bra 	$L__BB0_227;
	setp.num.f64 	%p423, %fd323, %fd323;
	@%p423 bra 	$L__BB0_225;
	mov.f64 	%fd1190, 0d4000000000000000;
	add.rn.f64 	%fd1395, %fd323, %fd1190;
	bra.uni 	$L__BB0_227;
$L__BB0_225:
	setp.neu.f64 	%p424, %fd324, 0d7FF0000000000000;
	@%p424 bra 	$L__BB0_227;
	selp.b32 	%r613, %r5, %r4, %p4;
	selp.b32 	%r614, %r613, %r4, %p420;
	mov.b32 	%r615, 0;
	mov.b64 	%fd1395, {%r615, %r614};
$L__BB0_227:
	setp.eq.f64 	%p429, %fd323, 0d3FF0000000000000;
	selp.f64 	%fd329, 0d3FF0000000000000, %fd1395, %p429;
	mul.f64 	%fd330, %fd322, 0d400921FB54442D18;
	{
	.reg .b32 %temp; 
	mov.b64 	{%temp, %r121}, %fd330;
	}
	abs.f64 	%fd331, %fd330;
	{ // callseq 53, 0
	.param .b64 param0;
	st.param.f64 	[param0], %fd331;
	.param .b64 param1;
	st.param.f64 	[param1], 0d4000000000000000;
	.param .b64 retval0;
	call.uni (retval0), 
	__internal_accurate_pow, 
	(
	param0, 
	param1
	);
	ld.param.f64 	%fd1191, [retval0];
	} // callseq 53
	setp.lt.s32 	%p430, %r121, 0;
	neg.f64 	%fd1193, %fd1191;
	selp.f64 	%fd1194, %fd1193, %fd1191, %p416;
	selp.f64 	%fd1195, %fd1194, %fd1191, %p430;
	setp.eq.f64 	%p431, %fd330, 0d0000000000000000;
	selp.b32 	%r616, %r121, 0, %p416;
	or.b32  	%r617, %r616, 2146435072;
	selp.b32 	%r618, %r617, %r616, %p415;
	mov.b32 	%r619, 0;
	mov.b64 	%fd1196, {%r619, %r618};
	selp.f64 	%fd1396, %fd1196, %fd1195, %p431;
	add.f64 	%fd1197, %fd330, 0d4000000000000000;
	{
	.reg .b32 %temp; 
	mov.b64 	{%temp, %r620}, %fd1197;
	}
	and.b32  	%r621, %r620, 2146435072;
	setp.ne.s32 	%p432, %r621, 2146435072;
	@%p432 bra 	$L__BB0_232;
	setp.num.f64 	%p433, %fd330, %fd330;
	@%p433 bra 	$L__BB0_230;
	mov.f64 	%fd1198, 0d4000000000000000;
	add.rn.f64 	%fd1396, %fd330, %fd1198;
	bra.uni 	$L__BB0_232;
$L__BB0_230:
	setp.neu.f64 	%p434, %fd331, 0d7FF0000000000000;
	@%p434 bra 	$L__BB0_232;
	selp.b32 	%r622, %r5, %r4, %p4;
	selp.b32 	%r623, %r622, %r4, %p430;
	mov.b32 	%r624, 0;
	mov.b64 	%fd1396, {%r624, %r623};
$L__BB0_232:
	add.f64 	%fd1199, %fd317, 0d3FF0000000000000;
	setp.lt.s32 	%p436, %r2, 0;
	setp.eq.s32 	%p437, %r3, 1062207488;
	setp.eq.f64 	%p439, %fd330, 0d3FF0000000000000;
	selp.f64 	%fd1200, 0d3FF0000000000000, %fd1396, %p439;
	mul.f64 	%fd1201, %fd1199, 0d4028000000000000;
	div.rn.f64 	%fd336, %fd1200, %fd1201;
	mul.f64 	%fd1202, %fd1199, 0d400921FB54442D18;
	mul.f64 	%fd337, %fd1390, %fd1202;
	{
	.reg .b32 %temp; 
	mov.b64 	{%temp, %r122}, %fd337;
	}
	abs.f64 	%fd338, %fd337;
	{ // callseq 54, 0
	.param .b64 param0;
	st.param.f64 	[param0], %fd338;
	.param .b64 param1;
	st.param.f64 	[param1], 0d4000000000000000;
	.param .b64 retval0;
	call.uni (retval0), 
	__internal_accurate_pow, 
	(
	param0, 
	param1
	);
	ld.param.f64 	%fd1203, [retval0];
	} // callseq 54
	setp.lt.s32 	%p440, %r122, 0;
	neg.f64 	%fd1205, %fd1203;
	selp.f64 	%fd1206, %fd1205, %fd1203, %p437;
	selp.f64 	%fd1207, %fd1206, %fd1203, %p440;
	setp.eq.f64 	%p441, %fd337, 0d0000000000000000;
	selp.b32 	%r625, %r122, 0, %p437;
	or.b32  	%r626, %r625, 2146435072;
	selp.b32 	%r627, %r626, %r625, %p436;
	mov.b32 	%r628, 0;
	mov.b64 	%fd1208, {%r628, %r627};
	selp.f64 	%fd1397, %fd1208, %fd1207, %p441;
	add.f64 	%fd1209, %fd337, 0d4000000000000000;
	{
	.reg .b32 %temp; 
	mov.b64 	{%temp, %r629}, %fd1209;
	}
	and.b32  	%r630, %r629, 2146435072;
	setp.ne.s32 	%p442, %r630, 2146435072;
	@%p442 bra 	$L__BB0_237;
	setp.num.f64 	%p443, %fd337, %fd337;
	@%p443 bra 	$L__BB0_235;
	mov.f64 	%fd1210, 0d4000000000000000;
	add.rn.f64 	%fd1397, %fd337, %fd1210;
	bra.uni 	$L__BB0_237;
$L__BB0_235:
	setp.neu.f64 	%p444, %fd338, 0d7FF0000000000000;
	@%p444 bra 	$L__BB0_237;
	selp.b32 	%r631, %r5, %r4, %p4;
	selp.b32 	%r632, %r631, %r4, %p440;
	mov.b32 	%r633, 0;
	mov.b64 	%fd1397, {%r633, %r632};
$L__BB0_237:
	add.s32 	%r720, %r108, 1;
	setp.eq.s32 	%p446, %r720, 0;
	setp.eq.f64 	%p447, %fd337, 0d3FF0000000000000;
	mul.f64 	%fd1211, %fd1397, 0d401C000000000000;
	selp.f64 	%fd1212, 0d401C000000000000, %fd1211, %p447;
	mul.f64 	%fd1213, %fd329, 0d4034000000000000;
	div.rn.f64 	%fd1214, %fd1212, %fd1213;
	add.f64 	%fd1215, %fd49, %fd1214;
	mul.f64 	%fd1216, %fd336, %fd1215;
	sqrt.rn.f64 	%fd1217, %fd329;
	mul.f64 	%fd1218, %fd1217, %fd1216;
	and.b32  	%r634, %r108, 1;
	setp.eq.b32 	%p448, %r634, 1;
	selp.f64 	%fd1219, 0d4000000000000000, 0d4010000000000000, %p448;
	setp.eq.s32 	%p449, %r108, -721;
	selp.f64 	%fd1220, 0d3FF0000000000000, %fd1219, %p446;
	selp.f64 	%fd1221, 0d3FF0000000000000, %fd1220, %p449;
	fma.rn.f64 	%fd1388, %fd1221, %fd1218, %fd1388;
	add.f64 	%fd1387, %fd1387, 0d3FF0000000000000;
	add.s32 	%r719, %r719, -1;
	setp.ne.s32 	%p450, %r719, -1;
	@%p450 bra 	$L__BB0_209;
	mov.f64 	%fd1398, 0d0000000000000000;
	mov.b32 	%r726, -721;
	mov.b32 	%r725, 720;
	mov.u64 	%rd76, __cudart_sin_cos_coeffs;
	mov.f64 	%fd1399, %fd1398;
$L__BB0_239:
	mov.u32 	%r126, %r726;
	add.s32 	%r127, %r126, 721;
	mul.f64 	%fd347, %fd1398, 0d3F81DF46A2529D39;
	add.f64 	%fd348, %fd347, 0d0000000000000000;
	setp.neu.f64 	%p451, %fd347, 0d7FF0000000000000;
	@%p451 bra 	$L__BB0_241;
	mov.f64 	%fd1228, 0d0000000000000000;
	mul.rn.f64 	%fd1400, %fd348, %fd1228;
	mov.b32 	%r727, 0;
	bra.uni 	$L__BB0_243;
$L__BB0_241:
	mul.f64 	%fd1223, %fd348, 0d3FE45F306DC9C883;
	cvt.rni.s32.f64 	%r727, %fd1223;
	cvt.rn.f64.s32 	%fd1224, %r727;
	fma.rn.f64 	%fd1225, %fd1224, 0dBFF921FB54442D18, %fd348;
	fma.rn.f64 	%fd1226, %fd1224, 0dBC91A62633145C00, %fd1225;
	fma.rn.f64 	%fd1400, %fd1224, 0dB97B839A252049C0, %fd1226;
	setp.ltu.f64 	%p452, %fd347, 0d41E0000000000000;
	@%p452 bra 	$L__BB0_243;
	{ // callseq 55, 0
	.param .b64 param0;
	st.param.f64 	[param0], %fd348;
	.param .align 16 .b8 retval0[16];
	call.uni (retval0), 
	__internal_trig_reduction_slowpathd, 
	(
	param0
	);
	ld.param.f64 	%fd1400, [retval0];
	ld.param.b32 	%r727, [retval0+8];
	} // callseq 55
$L__BB0_243:
	mul.rn.f64 	%fd1229, %fd1400, %fd1400;
	fma.rn.f64 	%fd1230, %fd1229, 0dBDA8FF8320FD8164, 0d3E21EEA7C1EF8528;
	fma.rn.f64 	%fd1231, %fd1230, %fd1229, 0dBE927E4F8E06E6D9;
	fma.rn.f64 	%fd1232, %fd1231, %fd1229, 0d3EFA01A019DDBCE9;
	fma.rn.f64 	%fd1233, %fd1232, %fd1229, 0dBF56C16C16C15D47;
	fma.rn.f64 	%fd1234, %fd1233, %fd1229, 0d3FA5555555555551;
	fma.rn.f64 	%fd1235, %fd1234, %fd1229, 0dBFE0000000000000;
	fma.rn.f64 	%fd1236, %fd1235, %fd1229, 0d3FF0000000000000;
	fma.rn.f64 	%fd1237, %fd1229, 0d3DE5DB65F9785EBA, 0dBE5AE5F12CB0D246;
	fma.rn.f64 	%fd1238, %fd1237, %fd1229, 0d3EC71DE369ACE392;
	fma.rn.f64 	%fd1239, %fd1238, %fd1229, 0dBF2A01A019DB62A1;
	fma.rn.f64 	%fd1240, %fd1239, %fd1229, 0d3F81111111110818;
	fma.rn.f64 	%fd1241, %fd1240, %fd1229, 0dBFC5555555555554;
	fma.rn.f64 	%fd1242, %fd1241, %fd1229, 0d0000000000000000;
	fma.rn.f64 	%fd1243, %fd1242, %fd1400, %fd1400;
	and.b32  	%r640, %r727, 1;
	setp.eq.b32 	%p453, %r640, 1;
	selp.f64 	%fd1244, %fd1236, %fd1243, %p453;
	and.b32  	%r641, %r727, 2;
	setp.eq.s32 	%p454, %r641, 0;
	{
	.reg .b32 %temp; 
	mov.b64 	{%temp, %r642}, %fd1244;
	}
	{
	.reg .b32 %temp; 
	mov.b64 	{%r643, %temp}, %fd1244;
	}
	xor.b32  	%r644, %r642, -2147483648;
	mov.b64 	%fd1245, {%r643, %r644};
	selp.f64 	%fd353, %fd1244, %fd1245, %p454;
	add.f64 	%fd354, %fd348, %fd348;
	setp.eq.f64 	%p455, %fd354, 0d7FF0000000000000;
	mov.b32 	%r728, 0;
	mov.f64 	%fd1401, %fd7;
	@%p455 bra 	$L__BB0_246;
	mul.f64 	%fd1246, %fd354, 0d3FE45F306DC9C883;
	cvt.rni.s32.f64 	%r728, %fd1246;
	cvt.rn.f64.s32 	%fd1247, %r728;
	fma.rn.f64 	%fd1248, %fd1247, 0dBFF921FB54442D18, %fd354;
	fma.rn.f64 	%fd1249, %fd1247, 0dBC91A62633145C00, %fd1248;
	fma.rn.f64 	%fd1401, %fd1247, 0dB97B839A252049C0, %fd1249;
	setp.ltu.f64 	%p456, %fd354, 0d41E0000000000000;
	@%p456 bra 	$L__BB0_246;
	{ // callseq 56, 0
	.param .b64 param0;
	st.param.f64 	[param0], %fd354;
	.param .align 16 .b8 retval0[16];
	call.uni (retval0), 
	__internal_trig_reduction_slowpathd, 
	(
	param0
	);
	ld.param.f64 	%fd1401, [retval0];
	ld.param.b32 	%r728, [retval0+8];
	} // callseq 56
$L__BB0_246:
	shl.b32 	%r646, %r728, 6;
	cvt.u64.u32 	%rd74, %r646;
	and.b64  	%rd75, %rd74, 64;
	add.s64 	%rd77, %rd76, %rd75;
	mul.rn.f64 	%fd1251, %fd1401, %fd1401;
	and.b32  	%r647, %r728, 1;
	setp.eq.b32 	%p458, %r647, 1;
	selp.f64 	%fd1252, 0dBDA8FF8320FD8164, 0d3DE5DB65F9785EBA, %p458;
	ld.global.nc.v2.f64 	{%fd1253, %fd1254}, [%rd77];
	fma.rn.f64 	%fd1255, %fd1252, %fd1251, %fd1253;
	fma.rn.f64 	%fd1256, %fd1255, %fd1251, %fd1254;
	ld.global.nc.v2.f64 	{%fd1257, %fd1258}, [%rd77+16];
	fma.rn.f64 	%fd1259, %fd1256, %fd1251, %fd1257;
	fma.rn.f64 	%fd1260, %fd1259, %fd1251, %fd1258;
	ld.global.nc.v2.f64 	{%fd1261, %fd1262}, [%rd77+32];
	fma.rn.f64 	%fd1263, %fd1260, %fd1251, %fd1261;
	fma.rn.f64 	%fd1264, %fd1263, %fd1251, %fd1262;
	fma.rn.f64 	%fd1265, %fd1264, %fd1401, %fd1401;
	fma.rn.f64 	%fd1266, %fd1264, %fd1251, 0d3FF0000000000000;
	selp.f64 	%fd1267, %fd1266, %fd1265, %p458;
	and.b32  	%r648, %r728, 2;
	setp.eq.s32 	%p459, %r648, 0;
	mov.f64 	%fd1268, 0d0000000000000000;
	sub.f64 	%fd1269, %fd1268, %fd1267;
	selp.f64 	%fd1270, %fd1267, %fd1269, %p459;
	mul.f64 	%fd1271, %fd1367, %fd1270;
	fma.rn.f64 	%fd1272, %fd1366, %fd353, %fd1271;
	add.f64 	%fd358, %fd1272, 0d3FF0000000000000;
	setp.ltu.f64 	%p460, %fd354, 0d41E0000000000000;
	or.pred  	%p461, %p455, %p460;
	@%p461 bra 	$L__BB0_248;
	{ // callseq 57, 0
	.param .b64 param0;
	st.param.f64 	[param0], %fd354;
	.param .align 16 .b8 retval0[16];
	call.uni (retval0), 
	__internal_trig_reduction_slowpathd, 
	(
	param0
	);
	ld.param.f64 	%fd1273, [retval0];
	ld.param.b32 	%r649, [retval0+8];
	} // callseq 57
$L__BB0_248:
	setp.lt.s32 	%p462, %r2, 0;
	setp.eq.s32 	%p463, %r3, 1062207488;
	fma.rn.f64 	%fd359, %fd2, %fd353, %fd1;
	mul.f64 	%fd360, %fd2, %fd359;
	{
	.reg .b32 %temp; 
	mov.b64 	{%temp, %r134}, %fd360;
	}
	abs.f64 	%fd361, %fd360;
	{ // callseq 58, 0
	.param .b64 param0;
	st.param.f64 	[param0], %fd361;
	.param .b64 param1;
	st.param.f64 	[param1], 0d4000000000000000;
	.param .b64 retval0;
	call.uni (retval0), 
	__internal_accurate_pow, 
	(
	param0, 
	param1
	);
	ld.param.f64 	%fd1275, [retval0];
	} // callseq 58
	setp.lt.s32 	%p465, %r134, 0;
	neg.f64 	%fd1277, %fd1275;
	selp.f64 	%fd1278, %fd1277, %fd1275, %p463;
	selp.f64 	%fd1279, %fd1278, %fd1275, %p465;
	setp.eq.f64 	%p466, %fd360, 0d0000000000000000;
	selp.b32 	%r651, %r134, 0, %p463;
	or.b32  	%r652, %r651, 2146435072;
	selp.b32 	%r653, %r652, %r651, %p462;
	mov.b32 	%r654, 0;
	mov.b64 	%fd1280, {%r654, %r653};
	selp.f64 	%fd1402, %fd1280, %fd1279, %p466;
	add.f64 	%fd1281, %fd360, 0d4000000000000000;
	{
	.reg .b32 %temp; 
	mov.b64 	{%temp, %r655}, %fd1281;
	}
	and.b32  	%r656, %r655, 2146435072;
	setp.ne.s32 	%p467, %r656, 2146435072;
	@%p467 bra 	$L__BB0_253;
	setp.num.f64 	%p468, %fd360, %fd360;
	@%p468 bra 	$L__BB0_251;
	mov.f64 	%fd1282, 0d4000000000000000;
	add.rn.f64 	%fd1402, %fd360, %fd1282;
	bra.uni 	$L__BB0_253;
$L__BB0_251:
	setp.neu.f64 	%p469, %fd361, 0d7FF0000000000000;
	@%p469 bra 	$L__BB0_253;
	selp.b32 	%r657, %r5, %r4, %p4;
	selp.b32 	%r658, %r657, %r4, %p465;
	mov.b32 	%r659, 0;
	mov.b64 	%fd1402, {%r659, %r658};
$L__BB0_253:
	setp.eq.f64 	%p474, %fd360, 0d3FF0000000000000;
	selp.f64 	%fd366, 0d3FF0000000000000, %fd1402, %p474;
	{
	.reg .b32 %temp; 
	mov.b64 	{%temp, %r135}, %fd359;
	}
	abs.f64 	%fd367, %fd359;
	{ // callseq 59, 0
	.param .b64 param0;
	st.param.f64 	[param0], %fd367;
	.param .b64 param1;
	st.param.f64 	[param1], 0d4000000000000000;
	.param .b64 retval0;
	call.uni (retval0), 
	__internal_accurate_pow, 
	(
	param0, 
	param1
	);
	ld.param.f64 	%fd1283, [retval0];
	} // callseq 59
	setp.lt.s32 	%p475, %r135, 0;
	neg.f64 	%fd1285, %fd1283;
	selp.f64 	%fd1286, %fd1285, %fd1283, %p463;
	selp.f64 	%fd1287, %fd1286, %fd1283, %p475;
	setp.eq.f64 	%p476, %fd359, 0d0000000000000000;
	selp.b32 	%r660, %r135, 0, %p463;
	or.b32  	%r661, %r660, 2146435072;
	selp.b32 	%r662, %r661, %r660, %p462;
	mov.b32 	%r663, 0;
	mov.b64 	%fd1288, {%r663, %r662};
	selp.f64 	%fd1403, %fd1288, %fd1287, %p476;
	add.f64 	%fd1289, %fd359, 0d4000000000000000;
	{
	.reg .b32 %temp; 
	mov.b64 	{%temp, %r664}, %fd1289;
	}
	and.b32  	%r665, %r664, 2146435072;
	setp.ne.s32 	%p477, %r665, 2146435072;
	@%p477 bra 	$L__BB0_258;
	setp.num.f64 	%p478, %fd359, %fd359;
	@%p478 bra 	$L__BB0_256;
	mov.f64 	%fd1290, 0d4000000000000000;
	add.rn.f64 	%fd1403, %fd359, %fd1290;
	bra.uni 	$L__BB0_258;
$L__BB0_256:
	setp.neu.f64 	%p479, %fd367, 0d7FF0000000000000;
	@%p479 bra 	$L__BB0_258;
	selp.b32 	%r666, %r5, %r4, %p4;
	selp.b32 	%r667, %r666, %r4, %p475;
	mov.b32 	%r668, 0;
	mov.b64 	%fd1403, {%r668, %r667};
$L__BB0_258:
	setp.lt.s32 	%p481, %r8, 0;
	setp.eq.s32 	%p482, %r90, 1073741824;
	setp.eq.f64 	%p484, %fd359, 0d3FF0000000000000;
	selp.f64 	%fd1291, 0d3FF0000000000000, %fd1403, %p484;
	add.f64 	%fd372, %fd57, %fd1291;
	{
	.reg .b32 %temp; 
	mov.b64 	{%temp, %r136}, %fd358;
	}
	abs.f64 	%fd373, %fd358;
	{ // callseq 60, 0
	.param .b64 param0;
	st.param.f64 	[param0], %fd373;
	.param .b64 param1;
	st.param.f64 	[param1], 0d4008000000000000;
	.param .b64 retval0;
	call.uni (retval0), 
	__internal_accurate_pow, 
	(
	param0, 
	param1
	);
	ld.param.f64 	%fd1292, [retval0];
	} // callseq 60
	setp.lt.s32 	%p485, %r136, 0;
	neg.f64 	%fd1294, %fd1292;
	selp.f64 	%fd1295, %fd1294, %fd1292, %p482;
	selp.f64 	%fd1296, %fd1295, %fd1292, %p485;
	setp.eq.f64 	%p486, %fd358, 0d0000000000000000;
	selp.b32 	%r669, %r136, 0, %p482;
	or.b32  	%r670, %r669, 2146435072;
	selp.b32 	%r671, %r670, %r669, %p481;
	mov.b32 	%r672, 0;
	mov.b64 	%fd1297, {%r672, %r671};
	selp.f64 	%fd1404, %fd1297, %fd1296, %p486;
	add.f64 	%fd1298, %fd358, 0d4008000000000000;
	{
	.reg .b32 %temp; 
	mov.b64 	{%temp, %r673}, %fd1298;
	}
	and.b32  	%r674, %r673, 2146435072;
	setp.ne.s32 	%p487, %r674, 2146435072;
	@%p487 bra 	$L__BB0_263;
	setp.num.f64 	%p488, %fd358, %fd358;
	@%p488 bra 	$L__BB0_261;
	mov.f64 	%fd1299, 0d4008000000000000;
	add.rn.f64 	%fd1404, %fd358, %fd1299;
	bra.uni 	$L__BB0_263;
$L__BB0_261:
	setp.neu.f64 	%p489, %fd373, 0d7FF0000000000000;
	@%p489 bra 	$L__BB0_263;
	or.b32  	%r675, %r9, -2147483648;
	selp.b32 	%r676, %r675, %r9, %p5;
	selp.b32 	%r677, %r676, %r9, %p485;
	mov.b32 	%r678, 0;
	mov.b64 	%fd1404, {%r678, %r677};
$L__BB0_263:
	setp.lt.s32 	%p491, %r2, 0;
	setp.eq.s32 	%p492, %r3, 1062207488;
	setp.eq.f64 	%p494, %fd358, 0d3FF0000000000000;
	selp.f64 	%fd378, 0d3FF0000000000000, %fd1404, %p494;
	{
	.reg .b32 %temp; 
	mov.b64 	{%temp, %r137}, %fd353;
	}
	abs.f64 	%fd379, %fd353;
	{ // callseq 61, 0
	.param .b64 param0;
	st.param.f64 	[param0], %fd379;
	.param .b64 param1;
	st.param.f64 	[param1], 0d4000000000000000;
	.param .b64 retval0;
	call.uni (retval0), 
	__internal_accurate_pow, 
	(
	param0, 
	param1
	);
	ld.param.f64 	%fd1300, [retval0];
	} // callseq 61
	setp.lt.s32 	%p495, %r137, 0;
	neg.f64 	%fd1302, %fd1300;
	selp.f64 	%fd1303, %fd1302, %fd1300, %p492;
	selp.f64 	%fd1304, %fd1303, %fd1300, %p495;
	setp.eq.f64 	%p496, %fd353, 0d0000000000000000;
	selp.b32 	%r679, %r137, 0, %p492;
	or.b32  	%r680, %r679, 2146435072;
	selp.b32 	%r681, %r680, %r679, %p491;
	mov.b32 	%r682, 0;
	mov.b64 	%fd1305, {%r682, %r681};
	selp.f64 	%fd1405, %fd1305, %fd1304, %p496;
	add.f64 	%fd1306, %fd353, 0d4000000000000000;
	{
	.reg .b32 %temp; 
	mov.b64 	{%temp, %r683}, %fd1306;
	}
	and.b32  	%r684, %r683, 2146435072;
	setp.ne.s32 	%p497, %r684, 2146435072;
	@%p497 bra 	$L__BB0_268;
	setp.num.f64 	%p498, %fd353, %fd353;
	@%p498 bra 	$L__BB0_266;
	mov.f64 	%fd1307, 0d4000000000000000;
	add.rn.f64 	%fd1405, %fd353, %fd1307;
	bra.uni 	$L__BB0_268;
$L__BB0_266:
	setp.neu.f64 	%p499, %fd379, 0d7FF0000000000000;
	@%p499 bra 	$L__BB0_268;
	selp.b32 	%r685, %r5, %r4, %p4;
	selp.b32 	%r686, %r685, %r4, %p495;
	mov.b32 	%r687, 0;
	mov.b64 	%fd1405, {%r687, %r686};
$L__BB0_268:
	add.s32 	%r726, %r126, 1;
	setp.eq.s32 	%p501, %r726, 0;
	setp.eq.f64 	%p502, %fd353, 0d3FF0000000000000;
	add.f64 	%fd1308, %fd1405, 0d3FF0000000000000;
	selp.f64 	%fd1309, 0d4000000000000000, %fd1308, %p502;
	mul.f64 	%fd1310, %fd64, %fd378;
	mul.f64 	%fd1311, %fd1310, %fd1309;
	div.rn.f64 	%fd1312, %fd1311, 0d4028000000000000;
	fma.rn.f64 	%fd1313, %fd358, %fd372, %fd1312;
	div.rn.f64 	%fd1314, %fd1313, %fd366;
	sqrt.rn.f64 	%fd1315, %fd366;
	mul.f64 	%fd1316, %fd1315, %fd1314;
	and.b32  	%r688, %r127, 1;
	setp.eq.b32 	%p503, %r688, 1;
	selp.f64 	%fd1317, 0d4010000000000000, 0d4000000000000000, %p503;
	setp.eq.s32 	%p504, %r126, -721;
	selp.f64 	%fd1318, 0d3FF0000000000000, %fd1317, %p501;
	selp.f64 	%fd1319, 0d3FF0000000000000, %fd1318, %p504;
	fma.rn.f64 	%fd1399, %fd1319, %fd1316, %fd1399;
	add.f64 	%fd1398, %fd1398, 0d3FF0000000000000;
	add.s32 	%r725, %r725, -1;
	setp.ne.s32 	%p505, %r725, -1;
	@%p505 bra 	$L__BB0_239;
	ld.param.u64 	%rd85, [_Z15minimize_coeffsPdS_S_ii_param_2];
	mul.f64 	%fd1320, %fd1369, 0d3F67D45E2DC37C4C;
	mul.f64 	%fd1321, %fd1399, 0d3F67D45E2DC37C4C;
	shl.b32 	%r689, %r1, 3;
	cvta.to.global.u64 	%rd78, %rd85;
	mul.wide.s32 	%rd79, %r689, 8;
	add.s64 	%rd80, %rd78, %rd79;
	st.global.f64 	[%rd80], %fd1;
	st.global.f64 	[%rd80+8], %fd2;
	st.global.f64 	[%rd80+16], %fd1366;
	st.global.f64 	[%rd80+24], %fd1367;
	st.global.f64 	[%rd80+32], %fd1320;
	mul.f64 	%fd1322, %fd1383, 0d3F67D45E2DC37C4C;
	st.global.f64 	[%rd80+40], %fd1322;
	mul.f64 	%fd1323, %fd1388, 0d3F67D45E2DC37C4C;
	st.global.f64 	[%rd80+48], %fd1323;
	st.global.f64 	[%rd80+56], %fd1321;
	add.u64 	%rd81, %SP, 0;
	add.u64 	%rd82, %SPL, 0;
	st.local.v2.f64 	[%rd82], {%fd1, %fd2};
	st.local.v2.f64 	[%rd82+16], {%fd1320, %fd1366};
	mov.u64 	%rd83, $str$6;
	cvta.global.u64 	%rd84, %rd83;
	{ // callseq 62, 0
	.param .b64 param0;
	st.param.b64 	[param0], %rd84;
	.param .b64 param1;
	st.param.b64 	[param1], %rd81;
	.param .b32 retval0;
	call.uni (retval0), 
	vprintf, 
	(
	param0, 
	param1
	);
	ld.param.b32 	%r690, [retval0];
	} // callseq 62
$L__BB0_270:
	ret;

}
.func  (.param .align 16 .b8 func_retval0[16]) __internal_trig_reduction_slowpathd(
	.param .b64 __internal_trig_reduction_slowpathd_param_0
)
{
	.local .align 8 .b8 	__local_depot1[40];
	.reg .b64 	%SP;
	.reg .b64 	%SPL;
	.reg .pred 	%p<10>;
	.reg .b32 	%r<47>;
	.reg .b64 	%rd<74>;
	.reg .b64 	%fd<5>;

	mov.u64 	%SPL, __local_depot1;
	ld.param.f64 	%fd4, [__internal_trig_reduction_slowpathd_param_0];
	add.u64 	%rd1, %SPL, 0;
	{
	.reg .b32 %temp; 
	mov.b64 	{%temp, %r1}, %fd4;
	}
	shr.u32 	%r2, %r1, 20;
	and.b32  	%r3, %r2, 2047;
	setp.eq.s32 	%p1, %r3, 2047;
	mov.b32 	%r46, 0;
	@%p1 bra 	$L__BB1_9;
	add.s32 	%r20, %r3, -1024;
	mov.b64 	%rd20, %fd4;
	shl.b64 	%rd2, %rd20, 11;
	shr.u32 	%r4, %r20, 6;
	sub.s32 	%r45, 15, %r4;
	sub.s32 	%r21, 19, %r4;
	setp.lt.u32 	%p2, %r20, 128;
	selp.b32 	%r6, 18, %r21, %p2;
	setp.ge.s32 	%p3, %r45, %r6;
	mov.b64 	%rd70, 0;
	@%p3 bra 	$L__BB1_4;
	add.s32 	%r23, %r6, %r4;
	neg.s32 	%r43, %r23;
	or.b64  	%rd3, %rd2, -9223372036854775808;
	mov.b64 	%rd70, 0;
	mov.b32 	%r42, 0;
	mov.u64 	%rd25, __cudart_i2opi_d;
	mov.u32 	%r44, %r45;
$L__BB1_3:
	.pragma "nounroll";
	mul.wide.s32 	%rd22, %r42, 8;
	add.s64 	%rd23, %rd1, %rd22;
	mul.wide.s32 	%rd24, %r44, 8;
	add.s64 	%rd26, %rd25, %rd24;
	ld.global.nc.u64 	%rd27, [%rd26];
	{
	.reg .u32 %r0, %r1, %r2, %r3, %alo, %ahi, %blo, %bhi, %clo, %chi;
	mov.b64 	{%alo,%ahi}, %rd27;
	mov.b64 	{%blo,%bhi}, %rd3;
	mov.b64 	{%clo,%chi}, %rd70;
	mad.lo.cc.u32 	%r0, %alo, %blo, %clo;
	madc.hi.cc.u32 	%r1, %alo, %blo, %chi;
	madc.hi.u32 	%r2, %alo, %bhi, 0;
	mad.lo.cc.u32 	%r1, %alo, %bhi, %r1;
	madc.hi.cc.u32 	%r2, %ahi, %blo, %r2;
	madc.hi.u32 	%r3, %ahi, %bhi, 0;
	mad.lo.cc.u32 	%r1, %ahi, %blo, %r1;
	madc.lo.cc.u32 	%r2, %ahi, %bhi, %r2;
	addc.u32 	%r3, %r3, 0;
	mov.b64 	%rd28, {%r0,%r1};
	mov.b64 	%rd70, {%r2,%r3};
	}
	st.local.u64 	[%rd23], %rd28;
	add.s32 	%r44, %r44, 1;
	add.s32 	%r43, %r43, 1;
	add.s32 	%r42, %r42, 1;
	setp.ne.s32 	%p4, %r43, -15;
	mov.u32 	%r45, %r6;
	@%p4 bra 	$L__BB1_3;
$L__BB1_4:
	cvt.s64.s32 	%rd29, %r45;
	cvt.u64.u32 	%rd30, %r4;
	add.s64 	%rd31, %rd30, %rd29;
	shl.b64 	%rd32, %rd31, 3;
	add.s64 	%rd33, %rd1, %rd32;
	st.local.u64 	[%rd33+-120], %rd70;
	and.b32  	%r15, %r2, 63;
	ld.local.u64 	%rd72, [%rd1+16];
	ld.local.u64 	%rd71, [%rd1+24];
	setp.eq.s32 	%p5, %r15, 0;
	@%p5 bra 	$L__BB1_6;
	shl.b64 	%rd34, %rd71, %r15;
	shr.u64 	%rd35, %rd72, 1;
	xor.b32  	%r24, %r15, 63;
	shr.u64 	%rd36, %rd35, %r24;
	or.b64  	%rd71, %rd34, %rd36;
	ld.local.u64 	%rd37, [%rd1+8];
	shl.b64 	%rd38, %rd72, %r15;
	shr.u64 	%rd39, %rd37, 1;
	shr.u64 	%rd40, %rd39, %r24;
	or.b64  	%rd72, %rd38, %rd40;
$L__BB1_6:
	and.b32  	%r25, %r1, -2147483648;
	shr.u64 	%rd41, %rd71, 62;
	cvt.u32.u64 	%r26, %rd41;
	mov.b64 	{%r27, %r28}, %rd71;
	mov.b64 	{%r29, %r30}, %rd72;
	shf.l.wrap.b32 	%r31, %r30, %r27, 2;
	shf.l.wrap.b32 	%r32, %r27, %r28, 2;
	mov.b64 	%rd42, {%r31, %r32};
	shl.b64 	%rd43, %rd72, 2;
	shr.u64 	%rd44, %rd42, 63;
	cvt.u32.u64 	%r33, %rd44;
	add.s32 	%r34, %r33, %r26;
	setp.eq.s32 	%p6, %r25, 0;
	neg.s32 	%r35, %r34;
	selp.b32 	%r46, %r34, %r35, %p6;
	setp.gt.s64 	%p7, %rd42, -1;
	mov.b64 	%rd45, 0;
	{
	.reg .u32 %r0, %r1, %r2, %r3, %a0, %a1, %a2, %a3, %b0, %b1, %b2, %b3;
	mov.b64 	{%a0,%a1}, %rd45;
	mov.b64 	{%a2,%a3}, %rd45;
	mov.b64 	{%b0,%b1}, %rd43;
	mov.b64 	{%b2,%b3}, %rd42;
	sub.cc.u32 	%r0, %a0, %b0;
	subc.cc.u32 	%r1, %a1, %b1;
	subc.cc.u32 	%r2, %a2, %b2;
	subc.u32 	%r3, %a3, %b3;
	mov.b64 	%rd46, {%r0,%r1};
	mov.b64 	%rd47, {%r2,%r3};
	}
	xor.b32  	%r36, %r25, -2147483648;
	selp.b64 	%rd73, %rd42, %rd47, %p7;
	selp.b64 	%rd14, %rd43, %rd46, %p7;
	selp.b32 	%r17, %r25, %r36, %p7;
	clz.b64 	%r37, %rd73;
	cvt.u64.u32 	%rd15, %r37;
	setp.eq.s32 	%p8, %r37, 0;
	@%p8 bra 	$L__BB1_8;
	cvt.u32.u64 	%r38, %rd15;
	and.b32  	%r39, %r38, 63;
	shl.b64 	%rd48, %rd73, %r39;
	shr.u64 	%rd49, %rd14, 1;
	not.b32 	%r40, %r38;
	and.b32  	%r41, %r40, 63;
	shr.u64 	%rd50, %rd49, %r41;
	or.b64  	%rd73, %rd48, %rd50;
$L__BB1_8:
	mov.b64 	%rd51, -3958705157555305931;
	{
	.reg .u32 %r0, %r1, %r2, %r3, %alo, %ahi, %blo, %bhi;
	mov.b64 	{%alo,%ahi}, %rd73;
	mov.b64 	{%blo,%bhi}, %rd51;
	mul.lo.u32 	%r0, %alo, %blo;
	mul.hi.u32 	%r1, %alo, %blo;
	mad.lo.cc.u32 	%r1, %alo, %bhi, %r1;
	madc.hi.u32 	%r2, %alo, %bhi, 0;
	mad.lo.cc.u32 	%r1, %ahi, %blo, %r1;
	madc.hi.cc.u32 	%r2, %ahi, %blo, %r2;
	madc.hi.u32 	%r3, %ahi, %bhi, 0;
	mad.lo.cc.u32 	%r2, %ahi, %bhi, %r2;
	addc.u32 	%r3, %r3, 0;
	mov.b64 	%rd52, {%r0,%r1};
	mov.b64 	%rd53, {%r2,%r3};
	}
	setp.gt.s64 	%p9, %rd53, 0;
	{
	.reg .u32 %r0, %r1, %r2, %r3, %a0, %a1, %a2, %a3, %b0, %b1, %b2, %b3;
	mov.b64 	{%a0,%a1}, %rd52;
	mov.b64 	{%a2,%a3}, %rd53;
	mov.b64 	{%b0,%b1}, %rd52;
	mov.b64 	{%b2,%b3}, %rd53;
	add.cc.u32 	%r0, %a0, %b0;
	addc.cc.u32 	%r1, %a1, %b1;
	addc.cc.u32 	%r2, %a2, %b2;
	addc.u32 	%r3, %a3, %b3;
	mov.b64 	%rd54, {%r0,%r1};
	mov.b64 	%rd55, {%r2,%r3};
	}
	selp.b64 	%rd56, %rd55, %rd53, %p9;
	selp.s64 	%rd57, -1, 0, %p9;
	sub.s64 	%rd58, %rd57, %rd15;
	cvt.u64.u32 	%rd59, %r17;
	shl.b64 	%rd60, %rd59, 32;
	add.s64 	%rd61, %rd56, 1;
	shr.u64 	%rd62, %rd61, 10;
	add.s64 	%rd63, %rd62, 1;
	shr.u64 	%rd64, %rd63, 1;
	shl.b64 	%rd65, %rd58, 52;
	add.s64 	%rd66, %rd65, %rd64;
	add.s64 	%rd67, %rd66, 4602678819172646912;
	or.b64  	%rd68, %rd67, %rd60;
	mov.b64 	%fd4, %rd68;
$L__BB1_9:
	st.param.f64 	[func_retval0], %fd4;
	st.param.b32 	[func_retval0+8], %r46;
	ret;

}
.func  (.param .b64 func_retval0) __internal_accurate_pow(
	.param .b64 __internal_accurate_pow_param_0,
	.param .b64 __internal_accurate_pow_param_1
)
{
	.reg .pred 	%p<8>;
	.reg .b32 	%r<49>;
	.reg .b32 	%f<3>;
	.reg .b64 	%fd<109>;

	ld.param.f64 	%fd10, [__internal_accurate_pow_param_0];
	ld.param.f64 	%fd11, [__internal_accurate_pow_param_1];
	{
	.reg .b32 %temp; 
	mov.b64 	{%temp, %r46}, %fd10;
	}
	{
	.reg .b32 %temp; 
	mov.b64 	{%r45, %temp}, %fd10;
	}
	shr.u32 	%r47, %r46, 20;
	setp.gt.u32 	%p1, %r46, 1048575;
	@%p1 bra 	$L__BB2_2;
	mul.f64 	%fd12, %fd10, 0d4350000000000000;
	{
	.reg .b32 %temp; 
	mov.b64 	{%temp, %r46}, %fd12;
	}
	{
	.reg .b32 %temp; 
	mov.b64 	{%r45, %temp}, %fd12;
	}
	shr.u32 	%r16, %r46, 20;
	add.s32 	%r47, %r16, -54;
$L__BB2_2:
	add.s32 	%r48, %r47, -1023;
	and.b32  	%r17, %r46, -2146435073;
	or.b32  	%r18, %r17, 1072693248;
	mov.b64 	%fd107, {%r45, %r18};
	setp.lt.u32 	%p2, %r18, 1073127583;
	@%p2 bra 	$L__BB2_4;
	{
	.reg .b32 %temp; 
	mov.b64 	{%r19, %temp}, %fd107;
	}
	{
	.reg .b32 %temp; 
	mov.b64 	{%temp, %r20}, %fd107;
	}
	add.s32 	%r21, %r20, -1048576;
	mov.b64 	%fd107, {%r19, %r21};
	add.s32 	%r48, %r47, -1022;
$L__BB2_4:
	add.f64 	%fd13, %fd107, 0dBFF0000000000000;
	add.f64 	%fd14, %fd107, 0d3FF0000000000000;
	rcp.approx.ftz.f64 	%fd15, %fd14;
	neg.f64 	%fd16, %fd14;
	fma.rn.f64 	%fd17, %fd16, %fd15, 0d3FF0000000000000;
	fma.rn.f64 	%fd18, %fd17, %fd17, %fd17;
	fma.rn.f64 	%fd19, %fd18, %fd15, %fd15;
	mul.f64 	%fd20, %fd13, %fd19;
	fma.rn.f64 	%fd21, %fd13, %fd19, %fd20;
	mul.f64 	%fd22, %fd21, %fd21;
	fma.rn.f64 	%fd23, %fd22, 0d3EB0F5FF7D2CAFE2, 0d3ED0F5D241AD3B5A;
	fma.rn.f64 	%fd24, %fd23, %fd22, 0d3EF3B20A75488A3F;
	fma.rn.f64 	%fd25, %fd24, %fd22, 0d3F1745CDE4FAECD5;
	fma.rn.f64 	%fd26, %fd25, %fd22, 0d3F3C71C7258A578B;
	fma.rn.f64 	%fd27, %fd26, %fd22, 0d3F6249249242B910;
	fma.rn.f64 	%fd28, %fd27, %fd22, 0d3F89999999999DFB;
	sub.f64 	%fd29, %fd13, %fd21;
	add.f64 	%fd30, %fd29, %fd29;
	neg.f64 	%fd31, %fd21;
	fma.rn.f64 	%fd32, %fd31, %fd13, %fd30;
	mul.f64 	%fd33, %fd19, %fd32;
	fma.rn.f64 	%fd34, %fd22, %fd28, 0d3FB5555555555555;
	mov.f64 	%fd35, 0d3FB5555555555555;
	sub.f64 	%fd36, %fd35, %fd34;
	fma.rn.f64 	%fd37, %fd22, %fd28, %fd36;
	add.f64 	%fd38, %fd37, 0dBC46A4CB00B9E7B0;
	add.f64 	%fd39, %fd34, %fd38;
	sub.f64 	%fd40, %fd34, %fd39;
	add.f64 	%fd41, %fd38, %fd40;
	mul.rn.f64 	%fd42, %fd21, %fd21;
	neg.f64 	%fd43, %fd42;
	fma.rn.f64 	%fd44, %fd21, %fd21, %fd43;
	{
	.reg .b32 %temp; 
	mov.b64 	{%r22, %temp}, %fd33;
	}
	{
	.reg .b32 %temp; 
	mov.b64 	{%temp, %r23}, %fd33;
	}
	add.s32 	%r24, %r23, 1048576;
	mov.b64 	%fd45, {%r22, %r24};
	fma.rn.f64 	%fd46, %fd21, %fd45, %fd44;
	mul.rn.f64 	%fd47, %fd42, %fd21;
	neg.f64 	%fd48, %fd47;
	fma.rn.f64 	%fd49, %fd42, %fd21, %fd48;
	fma.rn.f64 	%fd50, %fd42, %fd33, %fd49;
	fma.rn.f64 	%fd51, %fd46, %fd21, %fd50;
	mul.rn.f64 	%fd52, %fd39, %fd47;
	neg.f64 	%fd53, %fd52;
	fma.rn.f64 	%fd54, %fd39, %fd47, %fd53;
	fma.rn.f64 	%fd55, %fd39, %fd51, %fd54;
	fma.rn.f64 	%fd56, %fd41, %fd47, %fd55;
	add.f64 	%fd57, %fd52, %fd56;
	sub.f64 	%fd58, %fd52, %fd57;
	add.f64 	%fd59, %fd56, %fd58;
	add.f64 	%fd60, %fd21, %fd57;
	sub.f64 	%fd61, %fd21, %fd60;
	add.f64 	%fd62, %fd57, %fd61;
	add.f64 	%fd63, %fd59, %fd62;
	add.f64 	%fd64, %fd33, %fd63;
	add.f64 	%fd65, %fd60, %fd64;
	sub.f64 	%fd66, %fd60, %fd65;
	add.f64 	%fd67, %fd64, %fd66;
	xor.b32  	%r25, %r48, -2147483648;
	mov.b32 	%r26, 1127219200;
	mov.b64 	%fd68, {%r25, %r26};
	mov.b32 	%r27, -2147483648;
	mov.b64 	%fd69, {%r27, %r26};
	sub.f64 	%fd70, %fd68, %fd69;
	fma.rn.f64 	%fd71, %fd70, 0d3FE62E42FEFA39EF, %fd65;
	fma.rn.f64 	%fd72, %fd70, 0dBFE62E42FEFA39EF, %fd71;
	sub.f64 	%fd73, %fd72, %fd65;
	sub.f64 	%fd74, %fd67, %fd73;
	fma.rn.f64 	%fd75, %fd70, 0d3C7ABC9E3B39803F, %fd74;
	add.f64 	%fd76, %fd71, %fd75;
	sub.f64 	%fd77, %fd71, %fd76;
	add.f64 	%fd78, %fd75, %fd77;
	{
	.reg .b32 %temp; 
	mov.b64 	{%temp, %r28}, %fd11;
	}
	{
	.reg .b32 %temp; 
	mov.b64 	{%r29, %temp}, %fd11;
	}
	shl.b32 	%r30, %r28, 1;
	setp.gt.u32 	%p3, %r30, -33554433;
	and.b32  	%r31, %r28, -15728641;
	selp.b32 	%r32, %r31, %r28, %p3;
	mov.b64 	%fd79, {%r29, %r32};
	mul.rn.f64 	%fd80, %fd76, %fd79;
	neg.f64 	%fd81, %fd80;
	fma.rn.f64 	%fd82, %fd76, %fd79, %fd81;
	fma.rn.f64 	%fd83, %fd78, %fd79, %fd82;
	add.f64 	%fd4, %fd80, %fd83;
	sub.f64 	%fd84, %fd80, %fd4;
	add.f64 	%fd5, %fd83, %fd84;
	fma.rn.f64 	%fd85, %fd4, 0d3FF71547652B82FE, 0d4338000000000000;
	{
	.reg .b32 %temp; 
	mov.b64 	{%r13, %temp}, %fd85;
	}
	mov.f64 	%fd86, 0dC338000000000000;
	add.rn.f64 	%fd87, %fd85, %fd86;
	fma.rn.f64 	%fd88, %fd87, 0dBFE62E42FEFA39EF, %fd4;
	fma.rn.f64 	%fd89, %fd87, 0dBC7ABC9E3B39803F, %fd88;
	fma.rn.f64 	%fd90, %fd89, 0d3E5ADE1569CE2BDF, 0d3E928AF3FCA213EA;
	fma.rn.f64 	%fd91, %fd90, %fd89, 0d3EC71DEE62401315;
	fma.rn.f64 	%fd92, %fd91, %fd89, 0d3EFA01997C89EB71;
	fma.rn.f64 	%fd93, %fd92, %fd89, 0d3F2A01A014761F65;
	fma.rn.f64 	%fd94, %fd93, %fd89, 0d3F56C16C1852B7AF;
	fma.rn.f64 	%fd95, %fd94, %fd89, 0d3F81111111122322;
	fma.rn.f64 	%fd96, %fd95, %fd89, 0d3FA55555555502A1;
	fma.rn.f64 	%fd97, %fd96, %fd89, 0d3FC5555555555511;
	fma.rn.f64 	%fd98, %fd97, %fd89, 0d3FE000000000000B;
	fma.rn.f64 	%fd99, %fd98, %fd89, 0d3FF0000000000000;
	fma.rn.f64 	%fd100, %fd99, %fd89, 0d3FF0000000000000;
	{
	.reg .b32 %temp; 
	mov.b64 	{%r14, %temp}, %fd100;
	}
	{
	.reg .b32 %temp; 
	mov.b64 	{%temp, %r15}, %fd100;
	}
	shl.b32 	%r33, %r13, 20;
	add.s32 	%r34, %r33, %r15;
	mov.b64 	%fd108, {%r14, %r34};
	{
	.reg .b32 %temp; 
	mov.b64 	{%temp, %r35}, %fd4;
	}
	mov.b32 	%f2, %r35;
	abs.f32 	%f1, %f2;
	setp.lt.f32 	%p4, %f1, 0f4086232B;
	@%p4 bra 	$L__BB2_7;
	setp.lt.f64 	%p5, %fd4, 0d0000000000000000;
	add.f64 	%fd101, %fd4, 0d7FF0000000000000;
	selp.f64 	%fd108, 0d0000000000000000, %fd101, %p5;
	setp.geu.f32 	%p6, %f1, 0f40874800;
	@%p6 bra 	$L__BB2_7;
	shr.u32 	%r36, %r13, 31;
	add.s32 	%r37, %r13, %r36;
	shr.s32 	%r38, %r37, 1;
	shl.b32 	%r39, %r38, 20;
	add.s32 	%r40, %r15, %r39;
	mov.b64 	%fd102, {%r14, %r40};
	sub.s32 	%r41, %r13, %r38;
	shl.b32 	%r42, %r41, 20;
	add.s32 	%r43, %r42, 1072693248;
	mov.b32 	%r44, 0;
	mov.b64 	%fd103, {%r44, %r43};
	mul.f64 	%fd108, %fd103, %fd102;
$L__BB2_7:
	abs.f64 	%fd104, %fd108;
	setp.eq.f64 	%p7, %fd104, 0d7FF0000000000000;
	fma.rn.f64 	%fd105, %fd108, %fd5, %fd108;
	selp.f64 	%fd106, %fd108, %fd105, %p7;
	st.param.f64 	[func_retval0], %fd106;
	ret;

}


// ===== COMPILED SASS (sm_100) =====

	.target	sm_100

	.elftype	@"ET_EXEC"


//--------------------- .note.nv.tkinfo           --------------------------
	.section	.note.nv.tkinfo,"",@"SHT_NOTE"
	.sectionflags	@"SHF_NOTE_NV_TKINFO"
	.tkinfo
        /*0018*/ 	.word	0x00000002
        /*0030*/ 	.string	""
        /*0030*/ 	.string	"ptxas"
        /*0030*/ 	.string	"Cuda compilation tools, release 13.0, V13.0.88"
        /*0030*/ 	.string	"Build cuda_13.0.r13.0/compiler.36424714_0"
        /*0030*/ 	.string	"-arch sm_100 -m 64 "



//--------------------- .note.nv.cuinfo           --------------------------
	.section	.note.nv.cuinfo,"",@"SHT_NOTE"
	.sectionflags	@"SHF_NOTE_NV_CUINFO"
        /*0018*/ 	.short	0x0002
        /*001a*/ 	.short	0x0064
        /*001c*/ 	.short	0x0082
	.zero		2


//--------------------- .nv.info                  --------------------------
	.section	.nv.info,"",@"SHT_CUDA_INFO"
	.align	4


	//----- nvinfo : EIATTR_REGCOUNT
	.align		4
        /*0000*/ 	.byte	0x04, 0x2f
        /*0002*/ 	.short	(.L_10 - .L_9)
	.align		4
.L_9:
        /*0004*/ 	.word	index@(_Z15minimize_coeffsPdS_S_ii)
        /*0008*/ 	.word	0x00000048


	//----- nvinfo : EIATTR_FRAME_SIZE
	.align		4
.L_10:
        /*000c*/ 	.byte	0x04, 0x11
        /*000e*/ 	.short	(.L_12 - .L_11)
	.align		4
.L_11:
        /*0010*/ 	.word	index@($_Z15minimize_coeffsPdS_S_ii$__internal_trig_reduction_slowpathd)
        /*0014*/ 	.word	0x00000050


	//----- nvinfo : EIATTR_FRAME_SIZE
	.align		4
.L_12:
        /*0018*/ 	.byte	0x04, 0x11
        /*001a*/ 	.short	(.L_14 - .L_13)
	.align		4
.L_13:
        /*001c*/ 	.word	index@($_Z15minimize_coeffsPdS_S_ii$__internal_accurate_pow)
        /*0020*/ 	.word	0x00000050


	//----- nvinfo : EIATTR_FRAME_SIZE
	.align		4
.L_14:
        /*0024*/ 	.byte	0x04, 0x11
        /*0026*/ 	.short	(.L_16 - .L_15)
	.align		4
.L_15:
        /*0028*/ 	.word	index@($__internal_2_$__cuda_sm20_dsqrt_rn_f64_mediumpath_v1)
        /*002c*/ 	.word	0x00000050


	//----- nvinfo : EIATTR_FRAME_SIZE
	.align		4
.L_16:
        /*0030*/ 	.byte	0x04, 0x11
        /*0032*/ 	.short	(.L_18 - .L_17)
	.align		4
.L_17:
        /*0034*/ 	.word	index@($__internal_1_$__cuda_sm20_div_rn_f64_full)
        /*0038*/ 	.word	0x00000050


	//----- nvinfo : EIATTR_FRAME_SIZE
	.align		4
.L_18:
        /*003c*/ 	.byte	0x04, 0x11
        /*003e*/ 	.short	(.L_20 - .L_19)
	.align		4
.L_19:
        /*0040*/ 	.word	index@($__internal_0_$__cuda_sm20_dblrcp_rn_slowpath_v3)
        /*0044*/ 	.word	0x00000050


	//----- nvinfo : EIATTR_FRAME_SIZE
	.align		4
.L_20:
        /*0048*/ 	.byte	0x04, 0x11
        /*004a*/ 	.short	(.L_22 - .L_21)
	.align		4
.L_21:
        /*004c*/ 	.word	index@(_Z15minimize_coeffsPdS_S_ii)
        /*0050*/ 	.word	0x00000050


	//----- nvinfo : EIATTR_MIN_STACK_SIZE
	.align		4
.L_22:
        /*0054*/ 	.byte	0x04, 0x12
        /*0056*/ 	.short	(.L_24 - .L_23)
	.align		4
.L_23:
        /*0058*/ 	.word	index@(_Z15minimize_coeffsPdS_S_ii)
        /*005c*/ 	.word	0x00000050
.L_24:


//--------------------- .nv.compat                --------------------------
	.section	.nv.compat,"",@"SHT_CUDA_COMPAT_INFO"
	.align	4
        /*0000*/ 	.byte	0x02, 0x09, 0x00, 0x00, 0x02, 0x02, 0x01, 0x00, 0x02, 0x05, 0x05, 0x00, 0x03, 0x07, 0x01, 0x01
        /*0010*/ 	.byte	0x02, 0x03, 0x00, 0x00, 0x02, 0x06, 0x01, 0x00, 0x04, 0x0b, 0x08, 0x00, 0x01, 0x00, 0x00, 0x00
        /*0020*/ 	.byte	0x00, 0x00, 0x00, 0x00


//--------------------- .nv.info._Z15minimize_coeffsPdS_S_ii --------------------------
	.section	.nv.info._Z15minimize_coeffsPdS_S_ii,"",@"SHT_CUDA_INFO"
	.sectionflags	@""
	.align	4


	//----- nvinfo : EIATTR_CUDA_API_VERSION
	.align		4
        /*0000*/ 	.byte	0x04, 0x37
        /*0002*/ 	.short	(.L_26 - .L_25)
.L_25:
        /*0004*/ 	.word	0x00000082


	//----- nvinfo : EIATTR_KPARAM_INFO
	.align		4
.L_26:
        /*0008*/ 	.byte	0x04, 0x17
        /*000a*/ 	.short	(.L_28 - .L_27)
.L_27:
        /*000c*/ 	.word	0x00000000
        /*0010*/ 	.short	0x0004
        /*0012*/ 	.short	0x001c
        /*0014*/ 	.byte	0x00, 0xf0, 0x11, 0x00


	//----- nvinfo : EIATTR_KPARAM_INFO
	.align		4
.L_28:
        /*0018*/ 	.byte	0x04, 0x17
        /*001a*/ 	.short	(.L_30 - .L_29)
.L_29:
        /*001c*/ 	.word	0x00000000
        /*0020*/ 	.short	0x0003
        /*0022*/ 	.short	0x0018
        /*0024*/ 	.byte	0x00, 0xf0, 0x11, 0x00


	//----- nvinfo : EIATTR_KPARAM_INFO
	.align		4
.L_30:
        /*0028*/ 	.byte	0x04, 0x17
        /*002a*/ 	.short	(.L_32 - .L_31)
.L_31:
        /*002c*/ 	.word	0x00000000
        /*0030*/ 	.short	0x0002
        /*0032*/ 	.short	0x0010
        /*0034*/ 	.byte	0x00, 0xf5, 0x21, 0x00


	//----- nvinfo : EIATTR_KPARAM_INFO
	.align		4
.L_32:
        /*0038*/ 	.byte	0x04, 0x17
        /*003a*/ 	.short	(.L_34 - .L_33)
.L_33:
        /*003c*/ 	.word	0x00000000
        /*0040*/ 	.short	0x0001
        /*0042*/ 	.short	0x0008
        /*0044*/ 	.byte	0x00, 0xf5, 0x21, 0x00


	//----- nvinfo : EIATTR_KPARAM_INFO
	.align		4
.L_34:
        /*0048*/ 	.byte	0x04, 0x17
        /*004a*/ 	.short	(.L_36 - .L_35)
.L_35:
        /*004c*/ 	.word	0x00000000
        /*0050*/ 	.short	0x0000
        /*0052*/ 	.short	0x0000
        /*0054*/ 	.byte	0x00, 0xf5, 0x21, 0x00


	//----- nvinfo : EIATTR_SPARSE_MMA_MASK
	.align		4
.L_36:
        /*0058*/ 	.byte	0x03, 0x50
        /*005a*/ 	.short	0x0000


	//----- nvinfo : EIATTR_MAXREG_COUNT
	.align		4
        /*005c*/ 	.byte	0x03, 0x1b
        /*005e*/ 	.short	0x00ff


	//----- nvinfo : EIATTR_EXTERNS
	.align		4
        /*0060*/ 	.byte	0x04, 0x0f
        /*0062*/ 	.short	(.L_38 - .L_37)


	//   ....[0]....
	.align		4
.L_37:
        /*0064*/ 	.word	index@(vprintf)


	//----- nvinfo : EIATTR_MERCURY_ISA_VERSION
	.align		4
.L_38:
        /*0068*/ 	.byte	0x03, 0x5f
        /*006a*/ 	.short	0x0101


	//----- nvinfo : EIATTR_VRC_CTA_INIT_COUNT
	.align		4
        /*006c*/ 	.byte	0x02, 0x4a
	.zero		1
	.zero		1


	//----- nvinfo : EIATTR_SYSCALL_OFFSETS
	.align		4
        /*0070*/ 	.byte	0x04, 0x46
        /*0072*/ 	.short	(.L_40 - .L_39)


	//   ....[0]....
.L_39:
        /*0074*/ 	.word	0x00007440


	//   ....[1]....
        /*0078*/ 	.word	0x00007550


	//   ....[2]....
        /*007c*/ 	.word	0x00007600


	//   ....[3]....
        /*0080*/ 	.word	0x000076f0


	//   ....[4]....
        /*0084*/ 	.word	0x000077a0


	//   ....[5]....
        /*0088*/ 	.word	0x00007890


	//   ....[6]....
        /*008c*/ 	.word	0x0000daa0


	//----- nvinfo : EIATTR_EXIT_INSTR_OFFSETS
	.align		4
.L_40:
        /*0090*/ 	.byte	0x04, 0x1c
        /*0092*/ 	.short	(.L_42 - .L_41)


	//   ....[0]....
.L_41:
        /*0094*/ 	.word	0x000000d0


	//   ....[1]....
        /*0098*/ 	.word	0x00000310


	//   ....[2]....
        /*009c*/ 	.word	0x0000dab0


	//----- nvinfo : EIATTR_CRS_STACK_SIZE
	.align		4
.L_42:
        /*00a0*/ 	.byte	0x04, 0x1e
        /*00a2*/ 	.short	(.L_44 - .L_43)
.L_43:
        /*00a4*/ 	.word	0x00000000


	//----- nvinfo : EIATTR_CBANK_PARAM_SIZE
	.align		4
.L_44:
        /*00a8*/ 	.byte	0x03, 0x19
        /*00aa*/ 	.short	0x0020


	//----- nvinfo : EIATTR_PARAM_CBANK
	.align		4
        /*00ac*/ 	.byte	0x04, 0x0a
        /*00ae*/ 	.short	(.L_46 - .L_45)
	.align		4
.L_45:
        /*00b0*/ 	.word	index@(.nv.constant0._Z15minimize_coeffsPdS_S_ii)
        /*00b4*/ 	.short	0x0380
        /*00b6*/ 	.short	0x0020


	//----- nvinfo : EIATTR_SW_WAR
	.align		4
.L_46:
        /*00b8*/ 	.byte	0x04, 0x36
        /*00ba*/ 	.short	(.L_48 - .L_47)
.L_47:
        /*00bc*/ 	.word	0x00000008
.L_48:


//--------------------- .nv.callgraph             --------------------------
	.section	.nv.callgraph,"",@"SHT_CUDA_CALLGRAPH"
	.align	4
	.sectionentsize	8
	.align		4
        /*0000*/ 	.word	0x00000000
	.align		4
        /*0004*/ 	.word	0xffffffff
	.align		4
        /*0008*/ 	.word	index@(_Z15minimize_coeffsPdS_S_ii)
	.align		4
        /*000c*/ 	.word	index@(vprintf)
	.align		4
        /*0010*/ 	.word	0x00000000
	.align		4
        /*0014*/ 	.word	0xfffffffe
	.align		4
        /*0018*/ 	.word	0x00000000
	.align		4
        /*001c*/ 	.word	0xfffffffd
	.align		4
        /*0020*/ 	.word	0x00000000
	.align		4
        /*0024*/ 	.word	0xfffffffc


//--------------------- .nv.constant4             --------------------------
	.section	.nv.constant4,"a",@progbits
	.align	8
	.align		8
.nv.constant4:
        /*0000*/ 	.dword	vprintf
	.align		8
        /*0008*/ 	.dword	$str
	.align		8
        /*0010*/ 	.dword	$str$1
	.align		8
        /*0018*/ 	.dword	$str$2
	.align		8
        /*0020*/ 	.dword	$str$3
	.align		8
        /*0028*/ 	.dword	$str$4
	.align		8
        /*0030*/ 	.dword	$str$5
	.align		8
        /*0038*/ 	.dword	$str$6
	.align		8
        /*0040*/ 	.dword	__cudart_i2opi_d
	.align		8
        /*0048*/ 	.dword	__cudart_sin_cos_coeffs


//--------------------- .text._Z15minimize_coeffsPdS_S_ii --------------------------
	.section	.text._Z15minimize_coeffsPdS_S_ii,"ax",@progbits
	.align	128
        .global         _Z15minimize_coeffsPdS_S_ii
        .type           _Z15minimize_coeffsPdS_S_ii,@function
        .size           _Z15minimize_coeffsPdS_S_ii,(.L_x_274 - _Z15minimize_coeffsPdS_S_ii)
        .other          _Z15minimize_coeffsPdS_S_ii,@"STO_CUDA_ENTRY STV_DEFAULT"
_Z15minimize_coeffsPdS_S_ii:
.text._Z15minimize_coeffsPdS_S_ii:
[----:B------:R-:W0:Y:S01]  /*0000*/  LDC R1, c[0x0][0x37c] ;  /* 0x0000df00ff017b82 */ /* 0x000e220000000800 */
[----:B------:R-:W1:Y:S01]  /*0010*/  S2R R5, SR_TID.X ;  /* 0x0000000000057919 */ /* 0x000e620000002100 */
[----:B------:R-:W2:Y:S06]  /*0020*/  LDCU UR5, c[0x0][0x2fc] ;  /* 0x00005f80ff0577ac */ /* 0x000eac0008000800 */
[----:B------:R-:W1:Y:S01]  /*0030*/  S2UR UR6, SR_CTAID.X ;  /* 0x00000000000679c3 */ /* 0x000e620000002500 */
[----:B0-----:R-:W-:Y:S01]  /*0040*/  VIADD R1, R1, 0xffffffb0 ;  /* 0xffffffb001017836 */ /* 0x001fe20000000000 */
[----:B------:R-:W0:Y:S06]  /*0050*/  LDCU UR4, c[0x0][0x2f8] ;  /* 0x00005f00ff0477ac */ /* 0x000e2c0008000800 */
[----:B------:R-:W3:Y:S08]  /*0060*/  LDC.64 R6, c[0x0][0x398] ;  /* 0x0000e600ff067b82 */ /* 0x000ef00000000a00 */
[----:B------:R-:W1:Y:S01]  /*0070*/  LDC R42, c[0x0][0x360] ;  /* 0x0000d800ff2a7b82 */ /* 0x000e620000000800 */
[----:B0-----:R-:W-:-:S05]  /*0080*/  IADD3 R22, P1, PT, R1, UR4, RZ ;  /* 0x0000000401167c10 */ /* 0x001fca000ff3e0ff */
[----:B--2---:R-:W-:Y:S02]  /*0090*/  IMAD.X R2, RZ, RZ, UR5, P1 ;  /* 0x00000005ff027e24 */ /* 0x004fe400088e06ff */
[----:B---3--:R-:W-:Y:S02]  /*00a0*/  IMAD R3, R7, R6, RZ ;  /* 0x0000000607037224 */ /* 0x008fe400078e02ff */
[----:B-1----:R-:W-:-:S05]  /*00b0*/  IMAD R42, R42, UR6, R5 ;  /* 0x000000062a2a7c24 */ /* 0x002fca000f8e0205 */
[----:B------:R-:W-:-:S13]  /*00c0*/  ISETP.GE.AND P0, PT, R42, R3, PT ;  /* 0x000000032a00720c */ /* 0x000fda0003f06270 */
[----:B------:R-:W-:Y:S05]  /*00d0*/  @P0 EXIT ;  /* 0x000000000000094d */ /* 0x000fea0003800000 */
[----:B------:R-:W-:Y:S01]  /*00e0*/  IABS R3, R7 ;  /* 0x0000000700037213 */ /* 0x000fe20000000000 */
[----:B------:R-:W0:Y:S01]  /*00f0*/  LDC.64 R16, c[0x0][0x380] ;  /* 0x0000e000ff107b82 */ /* 0x000e220000000a00 */
[----:B------:R-:W1:Y:S02]  /*0100*/  LDCU.64 UR36, c[0x0][0x358] ;  /* 0x00006b00ff2477ac */ /* 0x000e640008000a00 */
[----:B------:R-:W2:Y:S05]  /*0110*/  I2F.RP R0, R3 ;  /* 0x0000000300007306 */ /* 0x000eaa0000209400 */
[----:B------:R-:W3:Y:S03]  /*0120*/  LDC.64 R18, c[0x0][0x388] ;  /* 0x0000e200ff127b82 */ /* 0x000ee60000000a00 */
[----:B--2---:R-:W2:Y:S02]  /*0130*/  MUFU.RCP R0, R0 ;  /* 0x0000000000007308 */ /* 0x004ea40000001000 */
[----:B--2---:R-:W-:-:S06]  /*0140*/  VIADD R4, R0, 0xffffffe ;  /* 0x0ffffffe00047836 */ /* 0x004fcc0000000000 */
[----:B------:R2:W4:Y:S02]  /*0150*/  F2I.FTZ.U32.TRUNC.NTZ R5, R4 ;  /* 0x0000000400057305 */ /* 0x000524000021f000 */
[----:B--2---:R-:W-:Y:S02]  /*0160*/  IMAD.MOV.U32 R4, RZ, RZ, RZ ;  /* 0x000000ffff047224 */ /* 0x004fe400078e00ff */
[----:B----4-:R-:W-:-:S04]  /*0170*/  IMAD.MOV R6, RZ, RZ, -R5 ;  /* 0x000000ffff067224 */ /* 0x010fc800078e0a05 */
[----:B------:R-:W-:Y:S01]  /*0180*/  IMAD R9, R6, R3, RZ ;  /* 0x0000000306097224 */ /* 0x000fe200078e02ff */
[----:B------:R-:W-:-:S03]  /*0190*/  IABS R6, R42 ;  /* 0x0000002a00067213 */ /* 0x000fc60000000000 */
[----:B------:R-:W-:-:S06]  /*01a0*/  IMAD.HI.U32 R5, R5, R9, R4 ;  /* 0x0000000905057227 */ /* 0x000fcc00078e0004 */
[----:B------:R-:W-:-:S04]  /*01b0*/  IMAD.HI.U32 R5, R5, R6, RZ ;  /* 0x0000000605057227 */ /* 0x000fc800078e00ff */
[----:B------:R-:W-:-:S04]  /*01c0*/  IMAD.MOV R0, RZ, RZ, -R5 ;  /* 0x000000ffff007224 */ /* 0x000fc800078e0a05 */
[----:B------:R-:W-:-:S05]  /*01d0*/  IMAD R0, R3, R0, R6 ;  /* 0x0000000003007224 */ /* 0x000fca00078e0206 */
[----:B------:R-:W-:-:S13]  /*01e0*/  ISETP.GT.U32.AND P1, PT, R3, R0, PT ;  /* 0x000000000300720c */ /* 0x000fda0003f24070 */
[----:B------:R-:W-:Y:S02]  /*01f0*/  @!P1 IMAD.IADD R0, R0, 0x1, -R3 ;  /* 0x0000000100009824 */ /* 0x000fe400078e0a03 */
[----:B------:R-:W-:Y:S01]  /*0200*/  @!P1 VIADD R5, R5, 0x1 ;  /* 0x0000000105059836 */ /* 0x000fe20000000000 */
[----:B------:R-:W-:Y:S02]  /*0210*/  ISETP.NE.AND P1, PT, R7, RZ, PT ;  /* 0x000000ff0700720c */ /* 0x000fe40003f25270 */
[----:B------:R-:W-:Y:S02]  /*0220*/  ISETP.GE.U32.AND P0, PT, R0, R3, PT ;  /* 0x000000030000720c */ /* 0x000fe40003f06070 */
[----:B------:R-:W-:-:S04]  /*0230*/  LOP3.LUT R0, R42, R7, RZ, 0x3c, !PT ;  /* 0x000000072a007212 */ /* 0x000fc800078e3cff */
[----:B------:R-:W-:-:S07]  /*0240*/  ISETP.GE.AND P2, PT, R0, RZ, PT ;  /* 0x000000ff0000720c */ /* 0x000fce0003f46270 */
[----:B------:R-:W-:-:S06]  /*0250*/  @P0 VIADD R5, R5, 0x1 ;  /* 0x0000000105050836 */ /* 0x000fcc0000000000 */
[----:B------:R-:W-:Y:S01]  /*0260*/  @!P2 IMAD.MOV R5, RZ, RZ, -R5 ;  /* 0x000000ffff05a224 */ /* 0x000fe200078e0a05 */
[----:B------:R-:W-:-:S05]  /*0270*/  @!P1 LOP3.LUT R5, RZ, R7, RZ, 0x33, !PT ;  /* 0x00000007ff059212 */ /* 0x000fca00078e33ff */
[----:B------:R-:W-:Y:S02]  /*0280*/  IMAD.MOV R3, RZ, RZ, -R5 ;  /* 0x000000ffff037224 */ /* 0x000fe400078e0a05 */
[----:B0-----:R-:W-:-:S04]  /*0290*/  IMAD.WIDE R16, R5, 0x8, R16 ;  /* 0x0000000805107825 */ /* 0x001fc800078e0210 */
[----:B------:R-:W-:Y:S02]  /*02a0*/  IMAD R3, R7, R3, R42 ;  /* 0x0000000307037224 */ /* 0x000fe400078e022a */
[----:B-1----:R-:W2:Y:S02]  /*02b0*/  LDG.E.64 R16, desc[UR36][R16.64] ;  /* 0x0000002410107981 */ /* 0x002ea4000c1e1b00 */
[----:B---3--:R-:W-:-:S06]  /*02c0*/  IMAD.WIDE R18, R3, 0x8, R18 ;  /* 0x0000000803127825 */ /* 0x008fcc00078e0212 */
[----:B------:R-:W3:Y:S01]  /*02d0*/  LDG.E.64 R18, desc[UR36][R18.64] ;  /* 0x0000002412127981 */ /* 0x000ee2000c1e1b00 */
[----:B--2---:R-:W-:Y:S02]  /*02e0*/  DADD R4, R16, -1 ;  /* 0xbff0000010047429 */ /* 0x004fe40000000000 */
[----:B---3--:R-:W-:-:S06]  /*02f0*/  DSETP.GTU.AND P0, PT, R18, 1, PT ;  /* 0x3ff000001200742a */ /* 0x008fcc0003f0c000 */
[----:B------:R-:W-:-:S14]  /*0300*/  DSETP.GT.OR P0, PT, R18, R4, !P0 ;  /* 0x000000041200722a */ /* 0x000fdc0004704400 */
[----:B------:R-:W-:Y:S05]  /*0310*/  @P0 EXIT ;  /* 0x000000000000094d */ /* 0x000fea0003800000 */
[C---:B------:R-:W-:Y:S01]  /*0320*/  DADD R4, R18.reuse, -2 ;  /* 0xc000000012047429 */ /* 0x040fe20000000000 */
[----:B------:R-:W-:Y:S01]  /*0330*/  BSSY.RECONVERGENT B6, `(.L_x_0) ;  /* 0x0000757000067945 */ /* 0x000fe20003800200 */
[----:B------:R-:W-:Y:S01]  /*0340*/  DADD R6, R18, 2 ;  /* 0x4000000012067429 */ /* 0x000fe20000000000 */
[----:B------:R-:W-:Y:S01]  /*0350*/  IMAD.MOV.U32 R26, RZ, RZ, RZ ;  /* 0x000000ffff1a7224 */ /* 0x000fe200078e00ff */
[----:B------:R-:W-:Y:S01]  /*0360*/  DMUL R32, RZ, +INF ;  /* 0x7ff00000ff207828 */ /* 0x000fe20000000000 */
[----:B------:R-:W-:Y:S01]  /*0370*/  IMAD.MOV.U32 R24, RZ, RZ, -0x147ae148 ;  /* 0xeb851eb8ff187424 */ /* 0x000fe200078e00ff */
[----:B------:R-:W0:Y:S01]  /*0380*/  LDCU.64 UR38, c[0x4][0x48] ;  /* 0x01000900ff2677ac */ /* 0x000e220008000a00 */
[----:B------:R-:W-:Y:S02]  /*0390*/  IMAD.MOV.U32 R25, RZ, RZ, 0x3f9eb851 ;  /* 0x3f9eb851ff197424 */ /* 0x000fe400078e00ff */
[----:B------:R-:W-:Y:S01]  /*03a0*/  IMAD.MOV.U32 R28, RZ, RZ, -0x147ae148 ;  /* 0xeb851eb8ff1c7424 */ /* 0x000fe200078e00ff */
[----:B------:R-:W-:Y:S01]  /*03b0*/  LOP3.LUT R27, R5, 0x7ff00000, RZ, 0xc0, !PT ;  /* 0x7ff00000051b7812 */ /* 0x000fe200078ec0ff */
[----:B------:R-:W-:Y:S01]  /*03c0*/  IMAD.MOV.U32 R29, RZ, RZ, 0x3f9eb851 ;  /* 0x3f9eb851ff1d7424 */ /* 0x000fe200078e00ff */
[----:B------:R-:W-:-:S07]  /*03d0*/  LOP3.LUT R23, R7, 0x7ff00000, RZ, 0xc0, !PT ;  /* 0x7ff0000007177812 */ /* 0x000fce00078ec0ff */
.L_x_135:
[----:B------:R-:W-:Y:S01]  /*03e0*/  BSSY.RECONVERGENT B2, `(.L_x_1) ;  /* 0x0000251000027945 */ /* 0x000fe20003800200 */
[----:B------:R-:W-:Y:S01]  /*03f0*/  IMAD.MOV.U32 R12, RZ, RZ, -0x2d1 ;  /* 0xfffffd2fff0c7424 */ /* 0x000fe200078e00ff */
[----:B------:R-:W-:Y:S01]  /*0400*/  CS2R R60, SRZ ;  /* 0x00000000003c7805 */ /* 0x000fe2000001ff00 */
[----:B------:R-:W-:Y:S01]  /*0410*/  IMAD.MOV.U32 R43, RZ, RZ, 0x2d0 ;  /* 0x000002d0ff2b7424 */ /* 0x000fe200078e00ff */
[----:B------:R-:W-:-:S07]  /*0420*/  CS2R R30, SRZ ;  /* 0x00000000001e7805 */ /* 0x000fce000001ff00 */
.L_x_43:
[----:B------:R-:W-:Y:S01]  /*0430*/  UMOV UR4, 0xa2529d39 ;  /* 0xa2529d3900047882 */ /* 0x000fe20000000000 */
[----:B------:R-:W-:Y:S01]  /*0440*/  UMOV UR5, 0x3f81df46 ;  /* 0x3f81df4600057882 */ /* 0x000fe20000000000 */
[----:B------:R-:W-:Y:S01]  /*0450*/  BSSY.RECONVERGENT B3, `(.L_x_2) ;  /* 0x000001e000037945 */ /* 0x000fe20003800200 */
[----:B------:R-:W-:Y:S01]  /*0460*/  DMUL R10, R60, UR4 ;  /* 0x000000043c0a7c28 */ /* 0x000fe20008000000 */
[----:B------:R-:W-:-:S07]  /*0470*/  IMAD.MOV.U32 R14, RZ, RZ, R12 ;  /* 0x000000ffff0e7224 */ /* 0x000fce00078e000c */
[----:B------:R-:W-:Y:S02]  /*0480*/  DSETP.NEU.AND P0, PT, R10, +INF , PT ;  /* 0x7ff000000a00742a */ /* 0x000fe40003f0d000 */
[----:B------:R-:W-:-:S12]  /*0490*/  DADD R34, RZ, R10 ;  /* 0x00000000ff227229 */ /* 0x000fd8000000000a */
[----:B------:R-:W-:Y:S01]  /*04a0*/  @!P0 DMUL R4, RZ, R34 ;  /* 0x00000022ff048228 */ /* 0x000fe20000000000 */
[----:B------:R-:W-:Y:S01]  /*04b0*/  @!P0 IMAD.MOV.U32 R0, RZ, RZ, RZ ;  /* 0x000000ffff008224 */ /* 0x000fe200078e00ff */
[----:B------:R-:W-:Y:S09]  /*04c0*/  @!P0 BRA `(.L_x_3) ;  /* 0x0000000000588947 */ /* 0x000ff20003800000 */
[----:B------:R-:W-:Y:S01]  /*04d0*/  UMOV UR4, 0x6dc9c883 ;  /* 0x6dc9c88300047882 */ /* 0x000fe20000000000 */
[----:B------:R-:W-:Y:S01]  /*04e0*/  UMOV UR5, 0x3fe45f30 ;  /* 0x3fe45f3000057882 */ /* 0x000fe20000000000 */
[----:B------:R-:W-:Y:S02]  /*04f0*/  DSETP.GE.AND P0, PT, R10, 2.14748364800000000000e+09, PT ;  /* 0x41e000000a00742a */ /* 0x000fe40003f06000 */
[----:B------:R-:W-:Y:S01]  /*0500*/  DMUL R6, R34, UR4 ;  /* 0x0000000422067c28 */ /* 0x000fe20008000000 */
[----:B------:R-:W-:Y:S01]  /*0510*/  UMOV UR4, 0x54442d18 ;  /* 0x54442d1800047882 */ /* 0x000fe20000000000 */
[----:B------:R-:W-:-:S04]  /*0520*/  UMOV UR5, 0x3ff921fb ;  /* 0x3ff921fb00057882 */ /* 0x000fc80000000000 */
[----:B------:R-:W1:Y:S08]  /*0530*/  F2I.F64 R0, R6 ;  /* 0x0000000600007311 */ /* 0x000e700000301100 */
[----:B-1----:R-:W1:Y:S02]  /*0540*/  I2F.F64 R4, R0 ;  /* 0x0000000000047312 */ /* 0x002e640000201c00 */
[----:B-1----:R-:W-:Y:S01]  /*0550*/  DFMA R8, R4, -UR4, R34 ;  /* 0x8000000404087c2b */ /* 0x002fe20008000022 */
[----:B------:R-:W-:Y:S01]  /*0560*/  UMOV UR4, 0x33145c00 ;  /* 0x33145c0000047882 */ /* 0x000fe20000000000 */
[----:B------:R-:W-:-:S06]  /*0570*/  UMOV UR5, 0x3c91a626 ;  /* 0x3c91a62600057882 */ /* 0x000fcc0000000000 */
[----:B------:R-:W-:Y:S01]  /*0580*/  DFMA R8, R4, -UR4, R8 ;  /* 0x8000000404087c2b */ /* 0x000fe20008000008 */
[----:B------:R-:W-:Y:S01]  /*0590*/  UMOV UR4, 0x252049c0 ;  /* 0x252049c000047882 */ /* 0x000fe20000000000 */
[----:B------:R-:W-:-:S06]  /*05a0*/  UMOV UR5, 0x397b839a ;  /* 0x397b839a00057882 */ /* 0x000fcc0000000000 */
[----:B------:R-:W-:Y:S01]  /*05b0*/  DFMA R4, R4, -UR4, R8 ;  /* 0x8000000404047c2b */ /* 0x000fe20008000008 */
[----:B------:R-:W-:Y:S10]  /*05c0*/  @!P0 BRA `(.L_x_3) ;  /* 0x0000000000188947 */ /* 0x000ff40003800000 */
[----:B------:R-:W-:Y:S01]  /*05d0*/  IMAD.MOV.U32 R0, RZ, RZ, R34 ;  /* 0x000000ffff007224 */ /* 0x000fe200078e0022 */
[----:B------:R-:W-:Y:S01]  /*05e0*/  MOV R54, 0x610 ;  /* 0x0000061000367802 */ /* 0x000fe20000000f00 */
[----:B------:R-:W-:-:S07]  /*05f0*/  IMAD.MOV.U32 R41, RZ, RZ, R35 ;  /* 0x000000ffff297224 */ /* 0x000fce00078e0023 */
[----:B0-----:R-:W-:Y:S05]  /*0600*/  CALL.REL.NOINC `($_Z15minimize_coeffsPdS_S_ii$__internal_trig_reduction_slowpathd) ;  /* 0x000000e800c47944 */ /* 0x001fea0003c00000 */
[----:B------:R-:W-:Y:S02]  /*0610*/  IMAD.MOV.U32 R4, RZ, RZ, R6 ;  /* 0x000000ffff047224 */ /* 0x000fe400078e0006 */
[----:B------:R-:W-:-:S07]  /*0620*/  IMAD.MOV.U32 R5, RZ, RZ, R7 ;  /* 0x000000ffff057224 */ /* 0x000fce00078e0007 */
.L_x_3:
[----:B0-----:R-:W-:Y:S05]  /*0630*/  BSYNC.RECONVERGENT B3 ;  /* 0x0000000000037941 */ /* 0x001fea0003800200 */
.L_x_2:
[----:B------:R-:W-:Y:S01]  /*0640*/  DMUL R6, R4, R4 ;  /* 0x0000000404067228 */ /* 0x000fe20000000000 */
[----:B------:R-:W-:Y:S01]  /*0650*/  IMAD.MOV.U32 R10, RZ, RZ, 0x2cb0d246 ;  /* 0x2cb0d246ff0a7424 */ /* 0x000fe200078e00ff */
[----:B------:R-:W-:Y:S01]  /*0660*/  UMOV UR6, 0xf9785eba ;  /* 0xf9785eba00067882 */ /* 0x000fe20000000000 */
[----:B------:R-:W-:Y:S01]  /*0670*/  IMAD.MOV.U32 R11, RZ, RZ, 0x3e5ae5f1 ;  /* 0x3e5ae5f1ff0b7424 */ /* 0x000fe200078e00ff */
[----:B------:R-:W-:Y:S01]  /*0680*/  UMOV UR7, 0x3de5db65 ;  /* 0x3de5db6500077882 */ /* 0x000fe20000000000 */
[----:B------:R-:W-:Y:S01]  /*0690*/  IMAD.MOV.U32 R8, RZ, RZ, -0x3e107ad8 ;  /* 0xc1ef8528ff087424 */ /* 0x000fe200078e00ff */
[----:B------:R-:W-:Y:S01]  /*06a0*/  UMOV UR4, 0x20fd8164 ;  /* 0x20fd816400047882 */ /* 0x000fe20000000000 */
[----:B------:R-:W-:Y:S01]  /*06b0*/  IMAD.MOV.U32 R9, RZ, RZ, 0x3e21eea7 ;  /* 0x3e21eea7ff097424 */ /* 0x000fe200078e00ff */
[----:B------:R-:W-:Y:S01]  /*06c0*/  UMOV UR5, 0x3da8ff83 ;  /* 0x3da8ff8300057882 */ /* 0x000fe20000000000 */
[----:B------:R-:W-:Y:S01]  /*06d0*/  DFMA R10, R6, UR6, -R10 ;  /* 0x00000006060a7c2b */ /* 0x000fe2000800080a */
[----:B------:R-:W-:Y:S01]  /*06e0*/  UMOV UR6, 0x69ace392 ;  /* 0x69ace39200067882 */ /* 0x000fe20000000000 */
[----:B------:R-:W-:Y:S01]  /*06f0*/  UMOV UR7, 0x3ec71de3 ;  /* 0x3ec71de300077882 */ /* 0x000fe20000000000 */
[----:B------:R-:W-:Y:S01]  /*0700*/  DADD R34, R34, R34 ;  /* 0x0000000022227229 */ /* 0x000fe20000000022 */
[C---:B------:R-:W-:Y:S01]  /*0710*/  LOP3.LUT R3, R0.reuse, 0x1, RZ, 0xc0, !PT ;  /* 0x0000000100037812 */ /* 0x040fe200078ec0ff */
[C---:B------:R-:W-:Y:S01]  /*0720*/  DFMA R8, R6.reuse, -UR4, R8 ;  /* 0x8000000406087c2b */ /* 0x040fe20008000008 */
[----:B------:R-:W-:Y:S01]  /*0730*/  UMOV UR4, 0x8e06e6d9 ;  /* 0x8e06e6d900047882 */ /* 0x000fe20000000000 */
[----:B------:R-:W-:Y:S01]  /*0740*/  UMOV UR5, 0x3e927e4f ;  /* 0x3e927e4f00057882 */ /* 0x000fe20000000000 */
[----:B------:R-:W-:Y:S01]  /*0750*/  DFMA R10, R6, R10, UR6 ;  /* 0x00000006060a7e2b */ /* 0x000fe2000800000a */
[----:B------:R-:W-:Y:S01]  /*0760*/  UMOV UR6, 0x19db62a1 ;  /* 0x19db62a100067882 */ /* 0x000fe20000000000 */
[----:B------:R-:W-:Y:S01]  /*0770*/  UMOV UR7, 0x3f2a01a0 ;  /* 0x3f2a01a000077882 */ /* 0x000fe20000000000 */
[----:B------:R-:W-:Y:S01]  /*0780*/  LOP3.LUT P1, RZ, R0, 0x2, RZ, 0xc0, !PT ;  /* 0x0000000200ff7812 */ /* 0x000fe2000782c0ff */
[----:B------:R-:W-:Y:S01]  /*0790*/  DSETP.NEU.AND P4, PT, R34, +INF , PT ;  /* 0x7ff000002200742a */ /* 0x000fe20003f8d000 */
[----:B------:R-:W-:Y:S01]  /*07a0*/  ISETP.NE.U32.AND P0, PT, R3, 0x1, PT ;  /* 0x000000010300780c */ /* 0x000fe20003f05070 */
[C---:B------:R-:W-:Y:S01]  /*07b0*/  DFMA R8, R6.reuse, R8, -UR4 ;  /* 0x8000000406087e2b */ /* 0x040fe20008000008 */
[----:B------:R-:W-:Y:S01]  /*07c0*/  UMOV UR4, 0x19ddbce9 ;  /* 0x19ddbce900047882 */ /* 0x000fe20000000000 */
[C---:B------:R-:W-:Y:S01]  /*07d0*/  DFMA R10, R6.reuse, R10, -UR6 ;  /* 0x80000006060a7e2b */ /* 0x040fe2000800000a */
[----:B------:R-:W-:Y:S01]  /*07e0*/  UMOV UR5, 0x3efa01a0 ;  /* 0x3efa01a000057882 */ /* 0x000fe20000000000 */
[----:B------:R-:W-:Y:S01]  /*07f0*/  UMOV UR6, 0x11110818 ;  /* 0x1111081800067882 */ /* 0x000fe20000000000 */
[----:B------:R-:W-:Y:S01]  /*0800*/  UMOV UR7, 0x3f811111 ;  /* 0x3f81111100077882 */ /* 0x000fe20000000000 */
[----:B------:R-:W-:Y:S01]  /*0810*/  BSSY.RECONVERGENT B3, `(.L_x_4) ;  /* 0x0000031000037945 */ /* 0x000fe20003800200 */
[----:B------:R-:W-:Y:S01]  /*0820*/  IMAD.MOV.U32 R0, RZ, RZ, RZ ;  /* 0x000000ffff007224 */ /* 0x000fe200078e00ff */
[C---:B------:R-:W-:Y:S01]  /*0830*/  DFMA R8, R6.reuse, R8, UR4 ;  /* 0x0000000406087e2b */ /* 0x040fe20008000008 */
[----:B------:R-:W-:Y:S01]  /*0840*/  UMOV UR4, 0x16c15d47 ;  /* 0x16c15d4700047882 */ /* 0x000fe20000000000 */
[----:B------:R-:W-:Y:S01]  /*0850*/  DFMA R10, R6, R10, UR6 ;  /* 0x00000006060a7e2b */ /* 0x000fe2000800000a */
[----:B------:R-:W-:Y:S01]  /*0860*/  UMOV UR5, 0x3f56c16c ;  /* 0x3f56c16c00057882 */ /* 0x000fe20000000000 */
[----:B------:R-:W-:Y:S01]  /*0870*/  UMOV UR6, 0x55555554 ;  /* 0x5555555400067882 */ /* 0x000fe20000000000 */
[----:B------:R-:W-:-:S03]  /*0880*/  UMOV UR7, 0x3fc55555 ;  /* 0x3fc5555500077882 */ /* 0x000fc60000000000 */
[C---:B------:R-:W-:Y:S01]  /*0890*/  DFMA R8, R6.reuse, R8, -UR4 ;  /* 0x8000000406087e2b */ /* 0x040fe20008000008 */
[----:B------:R-:W-:Y:S01]  /*08a0*/  UMOV UR4, 0x55555551 ;  /* 0x5555555100047882 */ /* 0x000fe20000000000 */
[----:B------:R-:W-:Y:S01]  /*08b0*/  DFMA R10, R6, R10, -UR6 ;  /* 0x80000006060a7e2b */ /* 0x000fe2000800000a */
[----:B------:R-:W-:-:S05]  /*08c0*/  UMOV UR5, 0x3fa55555 ;  /* 0x3fa5555500057882 */ /* 0x000fca0000000000 */
[C---:B------:R-:W-:Y:S02]  /*08d0*/  DFMA R8, R6.reuse, R8, UR4 ;  /* 0x0000000406087e2b */ /* 0x040fe40008000008 */
[----:B------:R-:W-:-:S06]  /*08e0*/  DFMA R10, R6, R10, RZ ;  /* 0x0000000a060a722b */ /* 0x000fcc00000000ff */
[----:B------:R-:W-:Y:S02]  /*08f0*/  DFMA R8, R6, R8, -0.5 ;  /* 0xbfe000000608742b */ /* 0x000fe40000000008 */
[----:B------:R-:W-:-:S06]  /*0900*/  DFMA R4, R10, R4, R4 ;  /* 0x000000040a04722b */ /* 0x000fcc0000000004 */
[----:B------:R-:W-:Y:S01]  /*0910*/  DFMA R8, R6, R8, 1 ;  /* 0x3ff000000608742b */ /* 0x000fe20000000008 */
[----:B------:R-:W-:-:S03]  /*0920*/  IMAD.MOV.U32 R6, RZ, RZ, R32 ;  /* 0x000000ffff067224 */ /* 0x000fc600078e0020 */
[----:B------:R-:W-:Y:S01]  /*0930*/  LOP3.LUT R3, R5, 0x80000000, RZ, 0x3c, !PT ;  /* 0x8000000005037812 */ /* 0x000fe200078e3cff */
[----:B------:R-:W-:-:S05]  /*0940*/  IMAD.MOV.U32 R7, RZ, RZ, R33 ;  /* 0x000000ffff077224 */ /* 0x000fca00078e0021 */
[----:B------:R-:W-:Y:S02]  /*0950*/  FSEL R45, R9, R5, !P0 ;  /* 0x00000005092d7208 */ /* 0x000fe40004000000 */
[----:B------:R-:W-:Y:S02]  /*0960*/  FSEL R5, R3, R9, !P0 ;  /* 0x0000000903057208 */ /* 0x000fe40004000000 */
[----:B------:R-:W-:Y:S02]  /*0970*/  @P1 LOP3.LUT R3, R45, 0x80000000, RZ, 0x3c, !PT ;  /* 0x800000002d031812 */ /* 0x000fe400078e3cff */
[----:B------:R-:W-:Y:S02]  /*0980*/  @P1 LOP3.LUT R9, R5, 0x80000000, RZ, 0x3c, !PT ;  /* 0x8000000005091812 */ /* 0x000fe400078e3cff */
[----:B------:R-:W-:Y:S01]  /*0990*/  FSEL R44, R8, R4, !P0 ;  /* 0x00000004082c7208 */ /* 0x000fe20004000000 */
[----:B------:R-:W-:Y:S01]  /*09a0*/  @P1 IMAD.MOV.U32 R45, RZ, RZ, R3 ;  /* 0x000000ffff2d1224 */ /* 0x000fe200078e0003 */
[----:B------:R-:W-:Y:S01]  /*09b0*/  FSEL R4, R4, R8, !P0 ;  /* 0x0000000804047208 */ /* 0x000fe20004000000 */
[----:B------:R-:W-:Y:S01]  /*09c0*/  @P1 IMAD.MOV.U32 R5, RZ, RZ, R9 ;  /* 0x000000ffff051224 */ /* 0x000fe200078e0009 */
[----:B------:R-:W-:Y:S06]  /*09d0*/  @!P4 BRA `(.L_x_5) ;  /* 0x000000000050c947 */ /* 0x000fec0003800000 */
[----:B------:R-:W-:Y:S01]  /*09e0*/  UMOV UR4, 0x6dc9c883 ;  /* 0x6dc9c88300047882 */ /* 0x000fe20000000000 */
[----:B------:R-:W-:Y:S01]  /*09f0*/  UMOV UR5, 0x3fe45f30 ;  /* 0x3fe45f3000057882 */ /* 0x000fe20000000000 */
[C---:B------:R-:W-:Y:S02]  /*0a00*/  DSETP.GE.AND P0, PT, R34.reuse, 2.14748364800000000000e+09, PT ;  /* 0x41e000002200742a */ /* 0x040fe40003f06000 */
[----:B------:R-:W-:Y:S01]  /*0a10*/  DMUL R8, R34, UR4 ;  /* 0x0000000422087c28 */ /* 0x000fe20008000000 */
[----:B------:R-:W-:Y:S01]  /*0a20*/  UMOV UR4, 0x54442d18 ;  /* 0x54442d1800047882 */ /* 0x000fe20000000000 */
[----:B------:R-:W-:-:S04]  /*0a30*/  UMOV UR5, 0x3ff921fb ;  /* 0x3ff921fb00057882 */ /* 0x000fc80000000000 */
[----:B------:R-:W0:Y:S08]  /*0a40*/  F2I.F64 R0, R8 ;  /* 0x0000000800007311 */ /* 0x000e300000301100 */
[----:B0-----:R-:W0:Y:S02]  /*0a50*/  I2F.F64 R6, R0 ;  /* 0x0000000000067312 */ /* 0x001e240000201c00 */
[----:B0-----:R-:W-:Y:S01]  /*0a60*/  DFMA R10, R6, -UR4, R34 ;  /* 0x80000004060a7c2b */ /* 0x001fe20008000022 */
        /* <DEDUP_REMOVED lines=10> */
[----:B------:R-:W-:Y:S05]  /*0b10*/  CALL.REL.NOINC `($_Z15minimize_coeffsPdS_S_ii$__internal_trig_reduction_slowpathd) ;  /* 0x000000e400807944 */ /* 0x000fea0003c00000 */
.L_x_5:
[----:B------:R-:W-:Y:S05]  /*0b20*/  BSYNC.RECONVERGENT B3 ;  /* 0x0000000000037941 */ /* 0x000fea0003800200 */
.L_x_4:
[----:B------:R-:W-:-:S05]  /*0b30*/  IMAD.SHL.U32 R3, R0, 0x40, RZ ;  /* 0x0000004000037824 */ /* 0x000fca00078e00ff */
[----:B------:R-:W-:-:S04]  /*0b40*/  LOP3.LUT R3, R3, 0x40, RZ, 0xc0, !PT ;  /* 0x0000004003037812 */ /* 0x000fc800078ec0ff */
[----:B------:R-:W-:-:S05]  /*0b50*/  IADD3 R8, P0, PT, R3, UR38, RZ ;  /* 0x0000002603087c10 */ /* 0x000fca000ff1e0ff */
[----:B------:R-:W-:-:S05]  /*0b60*/  IMAD.X R9, RZ, RZ, UR39, P0 ;  /* 0x00000027ff097e24 */ /* 0x000fca00080e06ff */
[----:B------:R-:W2:Y:S04]  /*0b70*/  LDG.E.128.CONSTANT R36, desc[UR36][R8.64] ;  /* 0x0000002408247981 */ /* 0x000ea8000c1e9d00 */
[----:B------:R-:W3:Y:S04]  /*0b80*/  LDG.E.128.CONSTANT R48, desc[UR36][R8.64+0x10] ;  /* 0x0000102408307981 */ /* 0x000ee8000c1e9d00 */
[----:B------:R-:W4:Y:S01]  /*0b90*/  LDG.E.128.CONSTANT R52, desc[UR36][R8.64+0x20] ;  /* 0x0000202408347981 */ /* 0x000f22000c1e9d00 */
[----:B------:R-:W-:Y:S01]  /*0ba0*/  LOP3.LUT R3, R0, 0x1, RZ, 0xc0, !PT ;  /* 0x0000000100037812 */ /* 0x000fe200078ec0ff */
[----:B------:R-:W-:Y:S01]  /*0bb0*/  IMAD.MOV.U32 R20, RZ, RZ, 0x20fd8164 ;  /* 0x20fd8164ff147424 */ /* 0x000fe200078e00ff */
[----:B------:R-:W-:Y:S01]  /*0bc0*/  DMUL R10, R6, R6 ;  /* 0x00000006060a7228 */ /* 0x000fe20000000000 */
[----:B------:R-:W-:Y:S01]  /*0bd0*/  BSSY.RECONVERGENT B3, `(.L_x_6) ;  /* 0x0000031000037945 */ /* 0x000fe20003800200 */
[----:B------:R-:W-:Y:S01]  /*0be0*/  ISETP.NE.U32.AND P0, PT, R3, 0x1, PT ;  /* 0x000000010300780c */ /* 0x000fe20003f05070 */
[----:B------:R-:W-:-:S03]  /*0bf0*/  IMAD.MOV.U32 R3, RZ, RZ, 0x3da8ff83 ;  /* 0x3da8ff83ff037424 */ /* 0x000fc600078e00ff */
[----:B------:R-:W-:Y:S02]  /*0c00*/  FSEL R20, R20, -8.06006814911005101289e+34, !P0 ;  /* 0xf9785eba14147808 */ /* 0x000fe40004000000 */
[----:B------:R-:W-:-:S06]  /*0c10*/  FSEL R21, -R3, 0.11223486810922622681, !P0 ;  /* 0x3de5db6503157808 */ /* 0x000fcc0004000100 */
[----:B--2---:R-:W-:-:S08]  /*0c20*/  DFMA R36, R10, R20, R36 ;  /* 0x000000140a24722b */ /* 0x004fd00000000024 */
[----:B------:R-:W-:-:S08]  /*0c30*/  DFMA R36, R10, R36, R38 ;  /* 0x000000240a24722b */ /* 0x000fd00000000026 */
[----:B---3--:R-:W-:-:S08]  /*0c40*/  DFMA R36, R10, R36, R48 ;  /* 0x000000240a24722b */ /* 0x008fd00000000030 */
[----:B------:R-:W-:-:S08]  /*0c50*/  DFMA R36, R10, R36, R50 ;  /* 0x000000240a24722b */ /* 0x000fd00000000032 */
[----:B----4-:R-:W-:-:S08]  /*0c60*/  DFMA R36, R10, R36, R52 ;  /* 0x000000240a24722b */ /* 0x010fd00000000034 */
[----:B------:R-:W-:-:S08]  /*0c70*/  DFMA R36, R10, R36, R54 ;  /* 0x000000240a24722b */ /* 0x000fd00000000036 */
[----:B------:R-:W-:Y:S02]  /*0c80*/  DFMA R6, R36, R6, R6 ;  /* 0x000000062406722b */ /* 0x000fe40000000006 */
[----:B------:R-:W-:-:S10]  /*0c90*/  DFMA R10, R10, R36, 1 ;  /* 0x3ff000000a0a742b */ /* 0x000fd40000000024 */
[----:B------:R-:W-:Y:S02]  /*0ca0*/  FSEL R8, R10, R6, !P0 ;  /* 0x000000060a087208 */ /* 0x000fe40004000000 */
[----:B------:R-:W-:Y:S02]  /*0cb0*/  FSEL R9, R11, R7, !P0 ;  /* 0x000000070b097208 */ /* 0x000fe40004000000 */
[----:B------:R-:W-:Y:S01]  /*0cc0*/  LOP3.LUT P0, RZ, R0, 0x2, RZ, 0xc0, !PT ;  /* 0x0000000200ff7812 */ /* 0x000fe2000780c0ff */
[----:B------:R-:W-:-:S03]  /*0cd0*/  IMAD.MOV.U32 R0, RZ, RZ, 0x1 ;  /* 0x00000001ff007424 */ /* 0x000fc600078e00ff */
[----:B------:R-:W-:-:S10]  /*0ce0*/  DADD R6, RZ, -R8 ;  /* 0x00000000ff067229 */ /* 0x000fd40000000808 */
[----:B------:R-:W-:Y:S02]  /*0cf0*/  FSEL R6, R8, R6, !P0 ;  /* 0x0000000608067208 */ /* 0x000fe40004000000 */
[----:B------:R-:W-:-:S06]  /*0d00*/  FSEL R7, R9, R7, !P0 ;  /* 0x0000000709077208 */ /* 0x000fcc0004000000 */
[----:B------:R-:W-:-:S08]  /*0d10*/  DMUL R6, R24, R6 ;  /* 0x0000000618067228 */ /* 0x000fd00000000000 */
[----:B------:R-:W-:-:S08]  /*0d20*/  DFMA R6, R28, R44, R6 ;  /* 0x0000002c1c06722b */ /* 0x000fd00000000006 */
[----:B------:R-:W-:Y:S01]  /*0d30*/  DADD R46, R6, 1 ;  /* 0x3ff00000062e7429 */ /* 0x000fe20000000000 */
[----:B------:R-:W-:Y:S02]  /*0d40*/  IMAD.MOV.U32 R6, RZ, RZ, R32 ;  /* 0x000000ffff067224 */ /* 0x000fe400078e0020 */
[----:B------:R-:W-:Y:S01]  /*0d50*/  IMAD.MOV.U32 R7, RZ, RZ, R33 ;  /* 0x000000ffff077224 */ /* 0x000fe200078e0021 */
[----:B------:R-:W-:Y:S07]  /*0d60*/  @!P4 BRA `(.L_x_7) ;  /* 0x00000000005cc947 */ /* 0x000fee0003800000 */
[----:B------:R-:W-:Y:S01]  /*0d70*/  UMOV UR4, 0x6dc9c883 ;  /* 0x6dc9c88300047882 */ /* 0x000fe20000000000 */
[----:B------:R-:W-:Y:S01]  /*0d80*/  UMOV UR5, 0x3fe45f30 ;  /* 0x3fe45f3000057882 */ /* 0x000fe20000000000 */
[C---:B------:R-:W-:Y:S01]  /*0d90*/  DSETP.GE.AND P0, PT, R34.reuse, 2.14748364800000000000e+09, PT ;  /* 0x41e000002200742a */ /* 0x040fe20003f06000 */
[----:B------:R-:W-:Y:S01]  /*0da0*/  BSSY.RECONVERGENT B4, `(.L_x_8) ;  /* 0x0000012000047945 */ /* 0x000fe20003800200 */
        /* <DEDUP_REMOVED lines=17> */
.L_x_9:
[----:B------:R-:W-:Y:S05]  /*0ec0*/  BSYNC.RECONVERGENT B4 ;  /* 0x0000000000047941 */ /* 0x000fea0003800200 */
.L_x_8:
[----:B------:R-:W-:-:S07]  /*0ed0*/  VIADD R0, R0, 0x1 ;  /* 0x0000000100007836 */ /* 0x000fce0000000000 */
.L_x_7:
[----:B------:R-:W-:Y:S05]  /*0ee0*/  BSYNC.RECONVERGENT B3 ;  /* 0x0000000000037941 */ /* 0x000fea0003800200 */
.L_x_6:
[----:B------:R-:W-:-:S04]  /*0ef0*/  SHF.L.U32 R3, R0, 0x6, RZ ;  /* 0x0000000600037819 */ /* 0x000fc800000006ff */
[----:B------:R-:W-:-:S04]  /*0f00*/  LOP3.LUT R3, R3, 0x40, RZ, 0xc0, !PT ;  /* 0x0000004003037812 */ /* 0x000fc800078ec0ff */
[----:B------:R-:W-:-:S05]  /*0f10*/  IADD3 R8, P0, PT, R3, UR38, RZ ;  /* 0x0000002603087c10 */ /* 0x000fca000ff1e0ff */
[----:B------:R-:W-:-:S05]  /*0f20*/  IMAD.X R9, RZ, RZ, UR39, P0 ;  /* 0x00000027ff097e24 */ /* 0x000fca00080e06ff */
[----:B------:R-:W2:Y:S04]  /*0f30*/  LDG.E.128.CONSTANT R36, desc[UR36][R8.64] ;  /* 0x0000002408247981 */ /* 0x000ea8000c1e9d00 */
[----:B------:R-:W3:Y:S04]  /*0f40*/  LDG.E.128.CONSTANT R48, desc[UR36][R8.64+0x10] ;  /* 0x0000102408307981 */ /* 0x000ee8000c1e9d00 */
[----:B------:R0:W4:Y:S01]  /*0f50*/  LDG.E.128.CONSTANT R52, desc[UR36][R8.64+0x20] ;  /* 0x0000202408347981 */ /* 0x000122000c1e9d00 */
[----:B------:R-:W-:Y:S01]  /*0f60*/  LOP3.LUT R3, R0, 0x1, RZ, 0xc0, !PT ;  /* 0x0000000100037812 */ /* 0x000fe200078ec0ff */
[----:B------:R-:W-:Y:S01]  /*0f70*/  IMAD.MOV.U32 R20, RZ, RZ, 0x20fd8164 ;  /* 0x20fd8164ff147424 */ /* 0x000fe200078e00ff */
[----:B------:R-:W-:Y:S01]  /*0f80*/  DMUL R10, R6, R6 ;  /* 0x00000006060a7228 */ /* 0x000fe20000000000 */
[----:B------:R-:W-:Y:S01]  /*0f90*/  BSSY.RECONVERGENT B0, `(.L_x_10) ;  /* 0x000001f000007945 */ /* 0x000fe20003800200 */
[----:B------:R-:W-:Y:S01]  /*0fa0*/  ISETP.NE.U32.AND P0, PT, R3, 0x1, PT ;  /* 0x000000010300780c */ /* 0x000fe20003f05070 */
[----:B------:R-:W-:-:S02]  /*0fb0*/  IMAD.MOV.U32 R3, RZ, RZ, 0x3da8ff83 ;  /* 0x3da8ff83ff037424 */ /* 0x000fc400078e00ff */
[----:B------:R-:W-:Y:S01]  /*0fc0*/  IMAD.MOV.U32 R40, RZ, RZ, RZ ;  /* 0x000000ffff287224 */ /* 0x000fe200078e00ff */
[----:B------:R-:W-:Y:S01]  /*0fd0*/  FSEL R20, R20, -8.06006814911005101289e+34, !P0 ;  /* 0xf9785eba14147808 */ /* 0x000fe20004000000 */
[----:B0-----:R-:W-:Y:S01]  /*0fe0*/  DADD R8, R24, R24 ;  /* 0x0000000018087229 */ /* 0x001fe20000000018 */
[----:B------:R-:W-:Y:S01]  /*0ff0*/  FSEL R21, -R3, 0.11223486810922622681, !P0 ;  /* 0x3de5db6503157808 */ /* 0x000fe20004000100 */
[----:B------:R-:W-:-:S05]  /*1000*/  IMAD.MOV.U32 R41, RZ, RZ, 0x40000000 ;  /* 0x40000000ff297424 */ /* 0x000fca00078e00ff */
[----:B--2---:R-:W-:-:S08]  /*1010*/  DFMA R36, R10, R20, R36 ;  /* 0x000000140a24722b */ /* 0x004fd00000000024 */
[----:B------:R-:W-:-:S08]  /*1020*/  DFMA R36, R10, R36, R38 ;  /* 0x000000240a24722b */ /* 0x000fd00000000026 */
[----:B---3--:R-:W-:-:S08]  /*1030*/  DFMA R36, R10, R36, R48 ;  /* 0x000000240a24722b */ /* 0x008fd00000000030 */
[----:B------:R-:W-:-:S08]  /*1040*/  DFMA R36, R10, R36, R50 ;  /* 0x000000240a24722b */ /* 0x000fd00000000032 */
[----:B----4-:R-:W-:-:S08]  /*1050*/  DFMA R36, R10, R36, R52 ;  /* 0x000000240a24722b */ /* 0x010fd00000000034 */
[----:B------:R-:W-:-:S08]  /*1060*/  DFMA R36, R10, R36, R54 ;  /* 0x000000240a24722b */ /* 0x000fd00000000036 */
[----:B------:R-:W-:Y:S02]  /*1070*/  DFMA R6, R36, R6, R6 ;  /* 0x000000062406722b */ /* 0x000fe40000000006 */
[----:B------:R-:W-:Y:S02]  /*1080*/  DFMA R10, R10, R36, 1 ;  /* 0x3ff000000a0a742b */ /* 0x000fe40000000024 */
[----:B------:R-:W-:-:S08]  /*1090*/  DFMA R36, R18, R44, R16 ;  /* 0x0000002c1224722b */ /* 0x000fd00000000010 */
[----:B------:R-:W-:Y:S01]  /*10a0*/  FSEL R10, R10, R6, !P0 ;  /* 0x000000060a0a7208 */ /* 0x000fe20004000000 */
[----:B------:R-:W-:Y:S01]  /*10b0*/  DMUL R34, R18, R36 ;  /* 0x0000002412227228 */ /* 0x000fe20000000000 */
[----:B------:R-:W-:Y:S02]  /*10c0*/  FSEL R11, R11, R7, !P0 ;  /* 0x000000070b0b7208 */ /* 0x000fe40004000000 */
[----:B------:R-:W-:Y:S02]  /*10d0*/  LOP3.LUT P0, RZ, R0, 0x2, RZ, 0xc0, !PT ;  /* 0x0000000200ff7812 */ /* 0x000fe4000780c0ff */
[----:B------:R-:W-:Y:S02]  /*10e0*/  MOV R0, 0x1180 ;  /* 0x0000118000007802 */ /* 0x000fe40000000f00 */
[----:B------:R-:W-:-:S10]  /*10f0*/  DADD R6, RZ, -R10 ;  /* 0x00000000ff067229 */ /* 0x000fd4000000080a */
[----:B------:R-:W-:Y:S02]  /*1100*/  FSEL R6, R10, R6, !P0 ;  /* 0x000000060a067208 */ /* 0x000fe40004000000 */
[----:B------:R-:W-:Y:S01]  /*1110*/  FSEL R7, R11, R7, !P0 ;  /* 0x000000070b077208 */ /* 0x000fe20004000000 */
[----:B------:R-:W-:-:S05]  /*1120*/  DADD R10, -RZ, |R34| ;  /* 0x00000000ff0a7229 */ /* 0x000fca0000000522 */
[----:B------:R-:W-:-:S05]  /*1130*/  DMUL R8, R8, R6 ;  /* 0x0000000608087228 */ /* 0x000fca0000000000 */
[----:B------:R-:W-:-:S03]  /*1140*/  IMAD.MOV.U32 R3, RZ, RZ, R11 ;  /* 0x000000ffff037224 */ /* 0x000fc600078e000b */
[----:B------:R-:W-:Y:S01]  /*1150*/  DFMA R4, R28, R4, R8 ;  /* 0x000000041c04722b */ /* 0x000fe20000000008 */
[----:B------:R-:W-:-:S10]  /*1160*/  IMAD.MOV.U32 R8, RZ, RZ, R10 ;  /* 0x000000ffff087224 */ /* 0x000fd400078e000a */
[----:B------:R-:W-:Y:S05]  /*1170*/  CALL.REL.NOINC `($_Z15minimize_coeffsPdS_S_ii$__internal_accurate_pow) ;  /* 0x000000d400307944 */ /* 0x000fea0003c00000 */
[----:B------:R-:W-:Y:S05]  /*1180*/  BSYNC.RECONVERGENT B0 ;  /* 0x0000000000007941 */ /* 0x000fea0003800200 */
.L_x_10:
[C---:B------:R-:W-:Y:S01]  /*1190*/  DADD R8, R34.reuse, 2 ;  /* 0x4000000022087429 */ /* 0x040fe20000000000 */
[----:B------:R-:W-:Y:S01]  /*11a0*/  BSSY.RECONVERGENT B0, `(.L_x_11) ;  /* 0x000000d000007945 */ /* 0x000fe20003800200 */
[----:B------:R-:W-:-:S06]  /*11b0*/  DSETP.NEU.AND P0, PT, R34, RZ, PT ;  /* 0x000000ff2200722a */ /* 0x000fcc0003f0d000 */
[----:B------:R-:W-:Y:S02]  /*11c0*/  FSEL R6, R6, RZ, P0 ;  /* 0x000000ff06067208 */ /* 0x000fe40000000000 */
[----:B------:R-:W-:Y:S02]  /*11d0*/  LOP3.LUT R8, R9, 0x7ff00000, RZ, 0xc0, !PT ;  /* 0x7ff0000009087812 */ /* 0x000fe400078ec0ff */
[----:B------:R-:W-:Y:S02]  /*11e0*/  FSEL R7, R7, RZ, P0 ;  /* 0x000000ff07077208 */ /* 0x000fe40000000000 */
[----:B------:R-:W-:-:S13]  /*11f0*/  ISETP.NE.AND P1, PT, R8, 0x7ff00000, PT ;  /* 0x7ff000000800780c */ /* 0x000fda0003f25270 */
[----:B------:R-:W-:Y:S05]  /*1200*/  @P1 BRA `(.L_x_12) ;  /* 0x0000000000181947 */ /* 0x000fea0003800000 */
[----:B------:R-:W-:-:S14]  /*1210*/  DSETP.NAN.AND P0, PT, R34, R34, PT ;  /* 0x000000222200722a */ /* 0x000fdc0003f08000 */
[----:B------:R-:W-:Y:S01]  /*1220*/  @P0 DADD R6, R34, 2 ;  /* 0x4000000022060429 */ /* 0x000fe20000000000 */
[----:B------:R-:W-:Y:S10]  /*1230*/  @P0 BRA `(.L_x_12) ;  /* 0x00000000000c0947 */ /* 0x000ff40003800000 */
[----:B------:R-:W-:-:S14]  /*1240*/  DSETP.NEU.AND P0, PT, |R34|, +INF , PT ;  /* 0x7ff000002200742a */ /* 0x000fdc0003f0d200 */
[----:B------:R-:W-:Y:S02]  /*1250*/  @!P0 IMAD.MOV.U32 R6, RZ, RZ, 0x0 ;  /* 0x00000000ff068424 */ /* 0x000fe400078e00ff */
[----:B------:R-:W-:-:S07]  /*1260*/  @!P0 IMAD.MOV.U32 R7, RZ, RZ, 0x7ff00000 ;  /* 0x7ff00000ff078424 */ /* 0x000fce00078e00ff */
.L_x_12:
[----:B------:R-:W-:Y:S05]  /*1270*/  BSYNC.RECONVERGENT B0 ;  /* 0x0000000000007941 */ /* 0x000fea0003800200 */
.L_x_11:
[----:B------:R-:W-:Y:S01]  /*1280*/  UMOV UR4, 0x54442d18 ;  /* 0x54442d1800047882 */ /* 0x000fe20000000000 */
[----:B------:R-:W-:Y:S01]  /*1290*/  UMOV UR5, 0x400921fb ;  /* 0x400921fb00057882 */ /* 0x000fe20000000000 */
[----:B------:R-:W-:Y:S01]  /*12a0*/  DSETP.NEU.AND P0, PT, R34, 1, PT ;  /* 0x3ff000002200742a */ /* 0x000fe20003f0d000 */
[----:B------:R-:W-:Y:S01]  /*12b0*/  BSSY.RECONVERGENT B0, `(.L_x_13) ;  /* 0x0000009000007945 */ /* 0x000fe20003800200 */
[----:B------:R-:W-:Y:S01]  /*12c0*/  DMUL R4, R4, UR4 ;  /* 0x0000000404047c28 */ /* 0x000fe20008000000 */
[----:B------:R-:W-:Y:S01]  /*12d0*/  IMAD.MOV.U32 R41, RZ, RZ, 0x40000000 ;  /* 0x40000000ff297424 */ /* 0x000fe200078e00ff */
[----:B------:R-:W-:Y:S02]  /*12e0*/  MOV R0, 0x1340 ;  /* 0x0000134000007802 */ /* 0x000fe40000000f00 */
[----:B------:R-:W-:Y:S02]  /*12f0*/  FSEL R10, R6, RZ, P0 ;  /* 0x000000ff060a7208 */ /* 0x000fe40000000000 */
[----:B------:R-:W-:-:S02]  /*1300*/  FSEL R11, R7, 1.875, P0 ;  /* 0x3ff00000070b7808 */ /* 0x000fc40000000000 */
[----:B------:R-:W-:-:S10]  /*1310*/  DADD R8, -RZ, |R4| ;  /* 0x00000000ff087229 */ /* 0x000fd40000000504 */
[----:B------:R-:W-:-:S07]  /*1320*/  IMAD.MOV.U32 R3, RZ, RZ, R9 ;  /* 0x000000ffff037224 */ /* 0x000fce00078e0009 */
[----:B------:R-:W-:Y:S05]  /*1330*/  CALL.REL.NOINC `($_Z15minimize_coeffsPdS_S_ii$__internal_accurate_pow) ;  /* 0x000000d000c07944 */ /* 0x000fea0003c00000 */
[----:B------:R-:W-:Y:S05]  /*1340*/  BSYNC.RECONVERGENT B0 ;  /* 0x0000000000007941 */ /* 0x000fea0003800200 */
.L_x_13:
[C---:B------:R-:W-:Y:S01]  /*1350*/  DADD R8, R4.reuse, 2 ;  /* 0x4000000004087429 */ /* 0x040fe20000000000 */
[----:B------:R-:W-:Y:S01]  /*1360*/  BSSY.RECONVERGENT B0, `(.L_x_14) ;  /* 0x0000014000007945 */ /* 0x000fe20003800200 */
[----:B------:R-:W-:Y:S01]  /*1370*/  DSETP.NEU.AND P5, PT, R4, RZ, PT ;  /* 0x000000ff0400722a */ /* 0x000fe20003fad000 */
[----:B------:R-:W-:Y:S01]  /*1380*/  ISETP.NE.AND P4, PT, R27, 0x7ff00000, PT ;  /* 0x7ff000001b00780c */ /* 0x000fe20003f85270 */
[C---:B------:R-:W-:Y:S02]  /*1390*/  DSETP.NEU.AND P1, PT, R18.reuse, 1, PT ;  /* 0x3ff000001200742a */ /* 0x040fe40003f2d000 */
[C---:B------:R-:W-:Y:S02]  /*13a0*/  DSETP.NEU.AND P2, PT, |R18|.reuse, +INF , PT ;  /* 0x7ff000001200742a */ /* 0x040fe40003f4d200 */
[--C-:B------:R-:W-:Y:S01]  /*13b0*/  DSETP.NAN.AND P3, PT, R18, R18.reuse, PT ;  /* 0x000000121200722a */ /* 0x100fe20003f68000 */
[----:B------:R-:W-:Y:S01]  /*13c0*/  FSEL R6, R6, RZ, P5 ;  /* 0x000000ff06067208 */ /* 0x000fe20002800000 */
[----:B------:R-:W-:Y:S01]  /*13d0*/  DSETP.NEU.AND P0, PT, R4, 1, PT ;  /* 0x3ff000000400742a */ /* 0x000fe20003f0d000 */
[----:B------:R-:W-:Y:S01]  /*13e0*/  LOP3.LUT R0, R9, 0x7ff00000, RZ, 0xc0, !PT ;  /* 0x7ff0000009007812 */ /* 0x000fe200078ec0ff */
[----:B------:R-:W-:Y:S01]  /*13f0*/  DADD R8, -RZ, |R18| ;  /* 0x00000000ff087229 */ /* 0x000fe20000000512 */
[----:B------:R-:W-:-:S02]  /*1400*/  FSEL R7, R7, RZ, P5 ;  /* 0x000000ff07077208 */ /* 0x000fc40002800000 */
[----:B------:R-:W-:-:S07]  /*1410*/  ISETP.NE.AND P6, PT, R0, 0x7ff00000, PT ;  /* 0x7ff000000000780c */ /* 0x000fce0003fc5270 */
[----:B------:R-:W-:-:S06]  /*1420*/  IMAD.MOV.U32 R3, RZ, RZ, R9 ;  /* 0x000000ffff037224 */ /* 0x000fcc00078e0009 */
[----:B------:R-:W-:Y:S05]  /*1430*/  @P6 BRA `(.L_x_15) ;  /* 0x0000000000186947 */ /* 0x000fea0003800000 */
[----:B------:R-:W-:-:S14]  /*1440*/  DSETP.NAN.AND P5, PT, R4, R4, PT ;  /* 0x000000040400722a */ /* 0x000fdc0003fa8000 */
[----:B------:R-:W-:Y:S01]  /*1450*/  @P5 DADD R6, R4, 2 ;  /* 0x4000000004065429 */ /* 0x000fe20000000000 */
[----:B------:R-:W-:Y:S10]  /*1460*/  @P5 BRA `(.L_x_15) ;  /* 0x00000000000c5947 */ /* 0x000ff40003800000 */
[----:B------:R-:W-:-:S14]  /*1470*/  DSETP.NEU.AND P5, PT, |R4|, +INF , PT ;  /* 0x7ff000000400742a */ /* 0x000fdc0003fad200 */
[----:B------:R-:W-:Y:S02]  /*1480*/  @!P5 IMAD.MOV.U32 R6, RZ, RZ, 0x0 ;  /* 0x00000000ff06d424 */ /* 0x000fe400078e00ff */
[----:B------:R-:W-:-:S07]  /*1490*/  @!P5 IMAD.MOV.U32 R7, RZ, RZ, 0x7ff00000 ;  /* 0x7ff00000ff07d424 */ /* 0x000fce00078e00ff */
.L_x_15:
[----:B------:R-:W-:Y:S05]  /*14a0*/  BSYNC.RECONVERGENT B0 ;  /* 0x0000000000007941 */ /* 0x000fea0003800200 */
.L_x_14:
[----:B------:R-:W-:Y:S01]  /*14b0*/  BSSY.RECONVERGENT B0, `(.L_x_16) ;  /* 0x0000006000007945 */ /* 0x000fe20003800200 */
[----:B------:R-:W-:Y:S01]  /*14c0*/  FSEL R34, R6, RZ, P0 ;  /* 0x000000ff06227208 */ /* 0x000fe20000000000 */
[----:B------:R-:W-:Y:S01]  /*14d0*/  IMAD.MOV.U32 R41, RZ, RZ, -0x40000000 ;  /* 0xc0000000ff297424 */ /* 0x000fe200078e00ff */
[----:B------:R-:W-:Y:S02]  /*14e0*/  FSEL R35, R7, 1.875, P0 ;  /* 0x3ff0000007237808 */ /* 0x000fe40000000000 */
[----:B------:R-:W-:-:S07]  /*14f0*/  MOV R0, 0x1510 ;  /* 0x0000151000007802 */ /* 0x000fce0000000f00 */
[----:B------:R-:W-:Y:S05]  /*1500*/  CALL.REL.NOINC `($_Z15minimize_coeffsPdS_S_ii$__internal_accurate_pow) ;  /* 0x000000d0004c7944 */ /* 0x000fea0003c00000 */
[----:B------:R-:W-:Y:S05]  /*1510*/  BSYNC.RECONVERGENT B0 ;  /* 0x0000000000007941 */ /* 0x000fea0003800200 */
.L_x_16:
[----:B------:R-:W-:Y:S01]  /*1520*/  UMOV UR4, 0x54442d18 ;  /* 0x54442d1800047882 */ /* 0x000fe20000000000 */
[----:B------:R-:W-:Y:S01]  /*1530*/  UMOV UR5, 0x400921fb ;  /* 0x400921fb00057882 */ /* 0x000fe20000000000 */
[----:B------:R-:W-:Y:S01]  /*1540*/  DADD R8, R18, -2 ;  /* 0xc000000012087429 */ /* 0x000fe20000000000 */
[----:B------:R-:W-:Y:S01]  /*1550*/  BSSY.RECONVERGENT B0, `(.L_x_17) ;  /* 0x0000011000007945 */ /* 0x000fe20003800200 */
[----:B------:R-:W-:Y:S01]  /*1560*/  DMUL R4, R46, UR4 ;  /* 0x000000042e047c28 */ /* 0x000fe20008000000 */
[----:B------:R-:W-:-:S07]  /*1570*/  IMAD.MOV.U32 R41, RZ, RZ, 0x40000000 ;  /* 0x40000000ff297424 */ /* 0x000fce00078e00ff */
[----:B------:R-:W-:Y:S01]  /*1580*/  DMUL R4, R4, R44 ;  /* 0x0000002c04047228 */ /* 0x000fe20000000000 */
[-C--:B------:R-:W-:Y:S02]  /*1590*/  FSEL R3, R8, R6.reuse, P3 ;  /* 0x0000000608037208 */ /* 0x080fe40001800000 */
[-C--:B------:R-:W-:Y:S02]  /*15a0*/  FSEL R0, R9, R7.reuse, P3 ;  /* 0x0000000709007208 */ /* 0x080fe40001800000 */
[----:B------:R-:W-:Y:S02]  /*15b0*/  FSEL R3, R3, RZ, P2 ;  /* 0x000000ff03037208 */ /* 0x000fe40001000000 */
[----:B------:R-:W-:Y:S01]  /*15c0*/  FSEL R0, R0, RZ, P2 ;  /* 0x000000ff00007208 */ /* 0x000fe20001000000 */
[----:B------:R-:W-:Y:S01]  /*15d0*/  DADD R20, -RZ, |R4| ;  /* 0x00000000ff147229 */ /* 0x000fe20000000504 */
[----:B------:R-:W-:Y:S02]  /*15e0*/  FSEL R6, R3, R6, !P4 ;  /* 0x0000000603067208 */ /* 0x000fe40006000000 */
[----:B------:R-:W-:-:S02]  /*15f0*/  FSEL R7, R0, R7, !P4 ;  /* 0x0000000700077208 */ /* 0x000fc40006000000 */
[----:B------:R-:W-:Y:S02]  /*1600*/  FSEL R38, R6, RZ, P1 ;  /* 0x000000ff06267208 */ /* 0x000fe40000800000 */
[----:B------:R-:W-:Y:S02]  /*1610*/  FSEL R39, R7, 1.875, P1 ;  /* 0x3ff0000007277808 */ /* 0x000fe40000800000 */
[----:B------:R-:W-:Y:S01]  /*1620*/  MOV R0, 0x1660 ;  /* 0x0000166000007802 */ /* 0x000fe20000000f00 */
[----:B------:R-:W-:Y:S02]  /*1630*/  IMAD.MOV.U32 R8, RZ, RZ, R20 ;  /* 0x000000ffff087224 */ /* 0x000fe400078e0014 */
[----:B------:R-:W-:-:S07]  /*1640*/  IMAD.MOV.U32 R3, RZ, RZ, R21 ;  /* 0x000000ffff037224 */ /* 0x000fce00078e0015 */
[----:B------:R-:W-:Y:S05]  /*1650*/  CALL.REL.NOINC `($_Z15minimize_coeffsPdS_S_ii$__internal_accurate_pow) ;  /* 0x000000cc00f87944 */ /* 0x000fea0003c00000 */
[----:B------:R-:W-:Y:S05]  /*1660*/  BSYNC.RECONVERGENT B0 ;  /* 0x0000000000007941 */ /* 0x000fea0003800200 */
.L_x_17:
[----:B------:R-:W-:Y:S01]  /*1670*/  DMUL R50, R10, 20 ;  /* 0x403400000a327828 */ /* 0x000fe20000000000 */
[----:B------:R-:W-:Y:S01]  /*1680*/  IMAD.MOV.U32 R20, RZ, RZ, 0x1 ;  /* 0x00000001ff147424 */ /* 0x000fe200078e00ff */
[C---:B------:R-:W-:Y:S01]  /*1690*/  DADD R8, R4.reuse, 2 ;  /* 0x4000000004087429 */ /* 0x040fe20000000000 */
[----:B------:R-:W-:Y:S01]  /*16a0*/  BSSY.RECONVERGENT B0, `(.L_x_18) ;  /* 0x0000011000007945 */ /* 0x000fe20003800200 */
[----:B------:R-:W-:Y:S02]  /*16b0*/  DSETP.NEU.AND P0, PT, R4, RZ, PT ;  /* 0x000000ff0400722a */ /* 0x000fe40003f0d000 */
[----:B------:R-:W0:Y:S04]  /*16c0*/  MUFU.RCP64H R21, R51 ;  /* 0x0000003300157308 */ /* 0x000e280000001800 */
[----:B------:R-:W-:-:S02]  /*16d0*/  FSEL R6, R6, RZ, P0 ;  /* 0x000000ff06067208 */ /* 0x000fc40000000000 */
[----:B------:R-:W-:Y:S02]  /*16e0*/  LOP3.LUT R8, R9, 0x7ff00000, RZ, 0xc0, !PT ;  /* 0x7ff0000009087812 */ /* 0x000fe400078ec0ff */
[----:B------:R-:W-:Y:S02]  /*16f0*/  FSEL R7, R7, RZ, P0 ;  /* 0x000000ff07077208 */ /* 0x000fe40000000000 */
[----:B------:R-:W-:Y:S01]  /*1700*/  ISETP.NE.AND P1, PT, R8, 0x7ff00000, PT ;  /* 0x7ff000000800780c */ /* 0x000fe20003f25270 */
[----:B0-----:R-:W-:-:S08]  /*1710*/  DFMA R48, -R50, R20, 1 ;  /* 0x3ff000003230742b */ /* 0x001fd00000000114 */
[----:B------:R-:W-:-:S08]  /*1720*/  DFMA R48, R48, R48, R48 ;  /* 0x000000303030722b */ /* 0x000fd00000000030 */
[----:B------:R-:W-:Y:S01]  /*1730*/  DFMA R48, R20, R48, R20 ;  /* 0x000000301430722b */ /* 0x000fe20000000014 */
[----:B------:R-:W-:Y:S10]  /*1740*/  @P1 BRA `(.L_x_19) ;  /* 0x0000000000181947 */ /* 0x000ff40003800000 */
[----:B------:R-:W-:-:S14]  /*1750*/  DSETP.NAN.AND P0, PT, R4, R4, PT ;  /* 0x000000040400722a */ /* 0x000fdc0003f08000 */
[----:B------:R-:W-:Y:S01]  /*1760*/  @P0 DADD R6, R4, 2 ;  /* 0x4000000004060429 */ /* 0x000fe20000000000 */
[----:B------:R-:W-:Y:S10]  /*1770*/  @P0 BRA `(.L_x_19) ;  /* 0x00000000000c0947 */ /* 0x000ff40003800000 */
[----:B------:R-:W-:-:S14]  /*1780*/  DSETP.NEU.AND P0, PT, |R4|, +INF , PT ;  /* 0x7ff000000400742a */ /* 0x000fdc0003f0d200 */
[----:B------:R-:W-:Y:S02]  /*1790*/  @!P0 IMAD.MOV.U32 R6, RZ, RZ, 0x0 ;  /* 0x00000000ff068424 */ /* 0x000fe400078e00ff */
[----:B------:R-:W-:-:S07]  /*17a0*/  @!P0 IMAD.MOV.U32 R7, RZ, RZ, 0x7ff00000 ;  /* 0x7ff00000ff078424 */ /* 0x000fce00078e00ff */
.L_x_19:
[----:B------:R-:W-:Y:S05]  /*17b0*/  BSYNC.RECONVERGENT B0 ;  /* 0x0000000000007941 */ /* 0x000fea0003800200 */
.L_x_18:
[----:B------:R-:W-:Y:S01]  /*17c0*/  DMUL R6, R6, 7 ;  /* 0x401c000006067828 */ /* 0x000fe20000000000 */
[----:B------:R-:W-:Y:S01]  /*17d0*/  BSSY.RECONVERGENT B1, `(.L_x_20) ;  /* 0x0000017000017945 */ /* 0x000fe20003800200 */
[----:B------:R-:W-:Y:S01]  /*17e0*/  DFMA R8, -R50, R48, 1 ;  /* 0x3ff000003208742b */ /* 0x000fe20000000130 */
[----:B------:R-:W-:Y:S01]  /*17f0*/  ISETP.NE.AND P3, PT, R23, 0x7ff00000, PT ;  /* 0x7ff000001700780c */ /* 0x000fe20003f65270 */
[----:B------:R-:W-:Y:S02]  /*1800*/  DSETP.NEU.AND P0, PT, R4, 1, PT ;  /* 0x3ff000000400742a */ /* 0x000fe40003f0d000 */
[C---:B------:R-:W-:Y:S02]  /*1810*/  DSETP.NEU.AND P1, PT, R18.reuse, 1, PT ;  /* 0x3ff000001200742a */ /* 0x040fe40003f2d000 */
[----:B------:R-:W-:Y:S02]  /*1820*/  DSETP.NEU.AND P2, PT, |R18|, +INF , PT ;  /* 0x7ff000001200742a */ /* 0x000fe40003f4d200 */
[----:B------:R-:W-:Y:S01]  /*1830*/  DFMA R8, R48, R8, R48 ;  /* 0x000000083008722b */ /* 0x000fe20000000030 */
[----:B------:R-:W-:Y:S01]  /*1840*/  FSEL R20, R6, RZ, P0 ;  /* 0x000000ff06147208 */ /* 0x000fe20000000000 */
[----:B------:R-:W-:Y:S01]  /*1850*/  DSETP.NAN.AND P4, PT, R18, R18, PT ;  /* 0x000000121200722a */ /* 0x000fe20003f88000 */
[----:B------:R-:W-:-:S04]  /*1860*/  FSEL R21, R7, 2.4375, P0 ;  /* 0x401c000007157808 */ /* 0x000fc80000000000 */
[----:B------:R-:W-:Y:S02]  /*1870*/  FSETP.GEU.AND P5, PT, |R21|, 6.5827683646048100446e-37, PT ;  /* 0x036000001500780b */ /* 0x000fe40003fae200 */
[----:B------:R-:W-:-:S08]  /*1880*/  DMUL R4, R8, R20 ;  /* 0x0000001408047228 */ /* 0x000fd00000000000 */
[----:B------:R-:W-:-:S08]  /*1890*/  DFMA R6, -R50, R4, R20 ;  /* 0x000000043206722b */ /* 0x000fd00000000114 */
[----:B------:R-:W-:-:S10]  /*18a0*/  DFMA R4, R8, R6, R4 ;  /* 0x000000060804722b */ /* 0x000fd40000000004 */
[----:B------:R-:W-:-:S05]  /*18b0*/  FFMA R0, RZ, R51, R5 ;  /* 0x00000033ff007223 */ /* 0x000fca0000000005 */
[----:B------:R-:W-:-:S13]  /*18c0*/  FSETP.GT.AND P0, PT, |R0|, 1.469367938527859385e-39, PT ;  /* 0x001000000000780b */ /* 0x000fda0003f04200 */
[----:B------:R-:W-:Y:S05]  /*18d0*/  @P0 BRA P5, `(.L_x_21) ;  /* 0x0000000000180947 */ /* 0x000fea0002800000 */
[----:B------:R-:W-:Y:S01]  /*18e0*/  IMAD.MOV.U32 R52, RZ, RZ, R50 ;  /* 0x000000ffff347224 */ /* 0x000fe200078e0032 */
[----:B------:R-:W-:Y:S01]  /*18f0*/  MOV R13, 0x1920 ;  /* 0x00001920000d7802 */ /* 0x000fe20000000f00 */
[----:B------:R-:W-:-:S07]  /*1900*/  IMAD.MOV.U32 R53, RZ, RZ, R51 ;  /* 0x000000ffff357224 */ /* 0x000fce00078e0033 */
[----:B------:R-:W-:Y:S05]  /*1910*/  CALL.REL.NOINC `($__internal_1_$__cuda_sm20_div_rn_f64_full) ;  /* 0x000000c400147944 */ /* 0x000fea0003c00000 */
[----:B------:R-:W-:Y:S02]  /*1920*/  IMAD.MOV.U32 R4, RZ, RZ, R8 ;  /* 0x000000ffff047224 */ /* 0x000fe400078e0008 */
[----:B------:R-:W-:-:S07]  /*1930*/  IMAD.MOV.U32 R5, RZ, RZ, R9 ;  /* 0x000000ffff057224 */ /* 0x000fce00078e0009 */
.L_x_21:
[----:B------:R-:W-:Y:S05]  /*1940*/  BSYNC.RECONVERGENT B1 ;  /* 0x0000000000017941 */ /* 0x000fea0003800200 */
.L_x_20:
[----:B------:R-:W-:Y:S01]  /*1950*/  DMUL R50, R46, 12 ;  /* 0x402800002e327828 */ /* 0x000fe20000000000 */
[----:B------:R-:W-:Y:S01]  /*1960*/  IMAD.MOV.U32 R6, RZ, RZ, 0x1 ;  /* 0x00000001ff067424 */ /* 0x000fe200078e00ff */
[----:B------:R-:W-:Y:S01]  /*1970*/  FSETP.GEU.AND P5, PT, |R35|, 6.5827683646048100446e-37, PT ;  /* 0x036000002300780b */ /* 0x000fe20003fae200 */
[----:B------:R-:W-:Y:S01]  /*1980*/  BSSY.RECONVERGENT B1, `(.L_x_22) ;  /* 0x0000016000017945 */ /* 0x000fe20003800200 */
[----:B------:R-:W-:Y:S02]  /*1990*/  DADD R48, R38, R4 ;  /* 0x0000000026307229 */ /* 0x000fe40000000004 */
[----:B------:R-:W0:Y:S02]  /*19a0*/  MUFU.RCP64H R7, R51 ;  /* 0x0000003300077308 */ /* 0x000e240000001800 */
[----:B0-----:R-:W-:-:S08]  /*19b0*/  DFMA R8, -R50, R6, 1 ;  /* 0x3ff000003208742b */ /* 0x001fd00000000106 */
[----:B------:R-:W-:-:S08]  /*19c0*/  DFMA R8, R8, R8, R8 ;  /* 0x000000080808722b */ /* 0x000fd00000000008 */
[----:B------:R-:W-:-:S08]  /*19d0*/  DFMA R8, R6, R8, R6 ;  /* 0x000000080608722b */ /* 0x000fd00000000006 */
[----:B------:R-:W-:-:S08]  /*19e0*/  DFMA R6, -R50, R8, 1 ;  /* 0x3ff000003206742b */ /* 0x000fd00000000108 */
[----:B------:R-:W-:-:S08]  /*19f0*/  DFMA R6, R8, R6, R8 ;  /* 0x000000060806722b */ /* 0x000fd00000000008 */
        /* <DEDUP_REMOVED lines=8> */
[----:B------:R-:W-:Y:S02]  /*1a80*/  IMAD.MOV.U32 R53, RZ, RZ, R51 ;  /* 0x000000ffff357224 */ /* 0x000fe400078e0033 */
[----:B------:R-:W-:Y:S02]  /*1a90*/  IMAD.MOV.U32 R20, RZ, RZ, R34 ;  /* 0x000000ffff147224 */ /* 0x000fe400078e0022 */
[----:B------:R-:W-:-:S07]  /*1aa0*/  IMAD.MOV.U32 R21, RZ, RZ, R35 ;  /* 0x000000ffff157224 */ /* 0x000fce00078e0023 */
[----:B------:R-:W-:Y:S05]  /*1ab0*/  CALL.REL.NOINC `($__internal_1_$__cuda_sm20_div_rn_f64_full) ;  /* 0x000000c000ac7944 */ /* 0x000fea0003c00000 */
[----:B------:R-:W-:Y:S02]  /*1ac0*/  IMAD.MOV.U32 R6, RZ, RZ, R8 ;  /* 0x000000ffff067224 */ /* 0x000fe400078e0008 */
[----:B------:R-:W-:-:S07]  /*1ad0*/  IMAD.MOV.U32 R7, RZ, RZ, R9 ;  /* 0x000000ffff077224 */ /* 0x000fce00078e0009 */
.L_x_23:
[----:B------:R-:W-:Y:S05]  /*1ae0*/  BSYNC.RECONVERGENT B1 ;  /* 0x0000000000017941 */ /* 0x000fea0003800200 */
.L_x_22:
[----:B------:R-:W-:Y:S01]  /*1af0*/  DADD R8, -RZ, |R18| ;  /* 0x00000000ff087229 */ /* 0x000fe20000000512 */
[----:B------:R-:W-:Y:S01]  /*1b00*/  BSSY.RECONVERGENT B0, `(.L_x_24) ;  /* 0x0000006000007945 */ /* 0x000fe20003800200 */
[----:B------:R-:W-:Y:S01]  /*1b10*/  DMUL R48, R48, R6 ;  /* 0x0000000630307228 */ /* 0x000fe20000000000 */
[----:B------:R-:W-:Y:S01]  /*1b20*/  IMAD.MOV.U32 R41, RZ, RZ, 0x40000000 ;  /* 0x40000000ff297424 */ /* 0x000fe200078e00ff */
[----:B------:R-:W-:-:S06]  /*1b30*/  MOV R0, 0x1b60 ;  /* 0x00001b6000007802 */ /* 0x000fcc0000000f00 */
[----:B------:R-:W-:-:S07]  /*1b40*/  IMAD.MOV.U32 R3, RZ, RZ, R9 ;  /* 0x000000ffff037224 */ /* 0x000fce00078e0009 */
[----:B------:R-:W-:Y:S05]  /*1b50*/  CALL.REL.NOINC `($_Z15minimize_coeffsPdS_S_ii$__internal_accurate_pow) ;  /* 0x000000c800b87944 */ /* 0x000fea0003c00000 */
[----:B------:R-:W-:Y:S05]  /*1b60*/  BSYNC.RECONVERGENT B0 ;  /* 0x0000000000007941 */ /* 0x000fea0003800200 */
.L_x_24:
[----:B------:R-:W-:Y:S01]  /*1b70*/  DADD R4, R18, 2 ;  /* 0x4000000012047429 */ /* 0x000fe20000000000 */
[----:B------:R-:W-:Y:S01]  /*1b80*/  BSSY.RECONVERGENT B0, `(.L_x_25) ;  /* 0x000000e000007945 */ /* 0x000fe20003800200 */
[----:B------:R-:W-:Y:S01]  /*1b90*/  DADD R8, -RZ, |R36| ;  /* 0x00000000ff087229 */ /* 0x000fe20000000524 */
[----:B------:R-:W-:-:S07]  /*1ba0*/  IMAD.MOV.U32 R41, RZ, RZ, 0x40000000 ;  /* 0x40000000ff297424 */ /* 0x000fce00078e00ff */
[-C--:B------:R-:W-:Y:S02]  /*1bb0*/  FSEL R3, R4, R6.reuse, P4 ;  /* 0x0000000604037208 */ /* 0x080fe40002000000 */
[-C--:B------:R-:W-:Y:S02]  /*1bc0*/  FSEL R0, R5, R7.reuse, P4 ;  /* 0x0000000705007208 */ /* 0x080fe40002000000 */
[----:B------:R-:W-:Y:S02]  /*1bd0*/  FSEL R3, R3, RZ, P2 ;  /* 0x000000ff03037208 */ /* 0x000fe40001000000 */
[----:B------:R-:W-:Y:S02]  /*1be0*/  FSEL R0, R0, +QNAN , P2 ;  /* 0x7ff0000000007808 */ /* 0x000fe40001000000 */
[----:B------:R-:W-:Y:S01]  /*1bf0*/  FSEL R6, R3, R6, !P3 ;  /* 0x0000000603067208 */ /* 0x000fe20005800000 */
[----:B------:R-:W-:Y:S01]  /*1c00*/  IMAD.MOV.U32 R3, RZ, RZ, R9 ;  /* 0x000000ffff037224 */ /* 0x000fe200078e0009 */
[----:B------:R-:W-:-:S02]  /*1c10*/  FSEL R7, R0, R7, !P3 ;  /* 0x0000000700077208 */ /* 0x000fc40005800000 */
[----:B------:R-:W-:Y:S02]  /*1c20*/  FSEL R34, R6, RZ, P1 ;  /* 0x000000ff06227208 */ /* 0x000fe40000800000 */
[----:B------:R-:W-:Y:S02]  /*1c30*/  FSEL R35, R7, 1.875, P1 ;  /* 0x3ff0000007237808 */ /* 0x000fe40000800000 */
[----:B------:R-:W-:-:S07]  /*1c40*/  MOV R0, 0x1c60 ;  /* 0x00001c6000007802 */ /* 0x000fce0000000f00 */
[----:B------:R-:W-:Y:S05]  /*1c50*/  CALL.REL.NOINC `($_Z15minimize_coeffsPdS_S_ii$__internal_accurate_pow) ;  /* 0x000000c800787944 */ /* 0x000fea0003c00000 */
[----:B------:R-:W-:Y:S05]  /*1c60*/  BSYNC.RECONVERGENT B0 ;  /* 0x0000000000007941 */ /* 0x000fea0003800200 */
.L_x_25:
[C---:B------:R-:W-:Y:S01]  /*1c70*/  DADD R4, R36.reuse, 2 ;  /* 0x4000000024047429 */ /* 0x040fe20000000000 */
[----:B------:R-:W-:Y:S01]  /*1c80*/  BSSY.RECONVERGENT B0, `(.L_x_26) ;  /* 0x000000e000007945 */ /* 0x000fe20003800200 */
[C---:B------:R-:W-:Y:S02]  /*1c90*/  DSETP.NEU.AND P0, PT, R36.reuse, RZ, PT ;  /* 0x000000ff2400722a */ /* 0x040fe40003f0d000 */
[----:B------:R-:W-:-:S04]  /*1ca0*/  DSETP.NEU.AND P2, PT, R36, 1, PT ;  /* 0x3ff000002400742a */ /* 0x000fc80003f4d000 */
        /* <DEDUP_REMOVED lines=11> */
.L_x_27:
[----:B------:R-:W-:Y:S05]  /*1d60*/  BSYNC.RECONVERGENT B0 ;  /* 0x0000000000007941 */ /* 0x000fea0003800200 */
.L_x_26:
[----:B------:R-:W-:Y:S01]  /*1d70*/  FSEL R58, R6, RZ, P2 ;  /* 0x000000ff063a7208 */ /* 0x000fe20001000000 */
[----:B------:R-:W-:Y:S01]  /*1d80*/  BSSY.RECONVERGENT B0, `(.L_x_28) ;  /* 0x0000008000007945 */ /* 0x000fe20003800200 */
[----:B------:R-:W-:Y:S01]  /*1d90*/  FSEL R59, R7, 1.875, P2 ;  /* 0x3ff00000073b7808 */ /* 0x000fe20001000000 */
[----:B------:R-:W-:Y:S01]  /*1da0*/  IMAD.MOV.U32 R8, RZ, RZ, 0x54442d18 ;  /* 0x54442d18ff087424 */ /* 0x000fe200078e00ff */
[----:B------:R-:W-:Y:S01]  /*1db0*/  MOV R0, 0x1e00 ;  /* 0x00001e0000007802 */ /* 0x000fe20000000f00 */
[----:B------:R-:W-:Y:S02]  /*1dc0*/  IMAD.MOV.U32 R3, RZ, RZ, 0x400921fb ;  /* 0x400921fbff037424 */ /* 0x000fe400078e00ff */
[----:B------:R-:W-:Y:S01]  /*1dd0*/  IMAD.MOV.U32 R41, RZ, RZ, 0x40000000 ;  /* 0x40000000ff297424 */ /* 0x000fe200078e00ff */
[----:B------:R-:W-:-:S11]  /*1de0*/  DADD R58, R34, R58 ;  /* 0x00000000223a7229 */ /* 0x000fd6000000003a */
[----:B------:R-:W-:Y:S05]  /*1df0*/  CALL.REL.NOINC `($_Z15minimize_coeffsPdS_S_ii$__internal_accurate_pow) ;  /* 0x000000c800107944 */ /* 0x000fea0003c00000 */
[----:B------:R-:W-:Y:S05]  /*1e00*/  BSYNC.RECONVERGENT B0 ;  /* 0x0000000000007941 */ /* 0x000fea0003800200 */
.L_x_28:
[----:B------:R-:W-:Y:S01]  /*1e10*/  DADD R8, -RZ, |R46| ;  /* 0x00000000ff087229 */ /* 0x000fe2000000052e */
[----:B------:R-:W-:Y:S01]  /*1e20*/  BSSY.RECONVERGENT B0, `(.L_x_29) ;  /* 0x0000007000007945 */ /* 0x000fe20003800200 */
[----:B------:R-:W-:Y:S01]  /*1e30*/  IMAD.MOV.U32 R41, RZ, RZ, 0x40080000 ;  /* 0x40080000ff297424 */ /* 0x000fe200078e00ff */
[----:B------:R-:W-:Y:S01]  /*1e40*/  MOV R36, R6 ;  /* 0x0000000600247202 */ /* 0x000fe20000000f00 */
[----:B------:R-:W-:Y:S01]  /*1e50*/  IMAD.MOV.U32 R37, RZ, RZ, R7 ;  /* 0x000000ffff257224 */ /* 0x000fe200078e0007 */
[----:B------:R-:W-:-:S05]  /*1e60*/  MOV R0, 0x1e90 ;  /* 0x00001e9000007802 */ /* 0x000fca0000000f00 */
[----:B------:R-:W-:-:S07]  /*1e70*/  IMAD.MOV.U32 R3, RZ, RZ, R9 ;  /* 0x000000ffff037224 */ /* 0x000fce00078e0009 */
[----:B------:R-:W-:Y:S05]  /*1e80*/  CALL.REL.NOINC `($_Z15minimize_coeffsPdS_S_ii$__internal_accurate_pow) ;  /* 0x000000c400ec7944 */ /* 0x000fea0003c00000 */
[----:B------:R-:W-:Y:S05]  /*1e90*/  BSYNC.RECONVERGENT B0 ;  /* 0x0000000000007941 */ /* 0x000fea0003800200 */
.L_x_29:
[C---:B------:R-:W-:Y:S01]  /*1ea0*/  DADD R4, R46.reuse, 3 ;  /* 0x400800002e047429 */ /* 0x040fe20000000000 */
[----:B------:R-:W-:Y:S01]  /*1eb0*/  ISETP.GE.AND P0, PT, R47, RZ, PT ;  /* 0x000000ff2f00720c */ /* 0x000fe20003f06270 */
[----:B------:R-:W-:Y:S01]  /*1ec0*/  DADD R8, -RZ, -R6 ;  /* 0x00000000ff087229 */ /* 0x000fe20000000906 */
[----:B------:R-:W-:Y:S01]  /*1ed0*/  BSSY.RECONVERGENT B0, `(.L_x_30) ;  /* 0x0000014000007945 */ /* 0x000fe20003800200 */
[----:B------:R-:W-:Y:S02]  /*1ee0*/  DADD R20, -RZ, |R44| ;  /* 0x00000000ff147229 */ /* 0x000fe4000000052c */
[C---:B------:R-:W-:Y:S02]  /*1ef0*/  DSETP.NEU.AND P1, PT, R46.reuse, RZ, PT ;  /* 0x000000ff2e00722a */ /* 0x040fe40003f2d000 */
[----:B------:R-:W-:Y:S02]  /*1f00*/  DSETP.NEU.AND P3, PT, R46, 1, PT ;  /* 0x3ff000002e00742a */ /* 0x000fe40003f6d000 */
[----:B------:R-:W-:-:S02]  /*1f10*/  LOP3.LUT R4, R5, 0x7ff00000, RZ, 0xc0, !PT ;  /* 0x7ff0000005047812 */ /* 0x000fc400078ec0ff */
[----:B------:R-:W-:Y:S02]  /*1f20*/  FSEL R5, R8, R6, !P0 ;  /* 0x0000000608057208 */ /* 0x000fe40004000000 */
[----:B------:R-:W-:Y:S01]  /*1f30*/  ISETP.NE.AND P2, PT, R4, 0x7ff00000, PT ;  /* 0x7ff000000400780c */ /* 0x000fe20003f45270 */
[----:B------:R-:W-:Y:S01]  /*1f40*/  IMAD.MOV.U32 R8, RZ, RZ, R20 ;  /* 0x000000ffff087224 */ /* 0x000fe200078e0014 */
[----:B------:R-:W-:Y:S01]  /*1f50*/  FSEL R9, R9, R7, !P0 ;  /* 0x0000000709097208 */ /* 0x000fe20004000000 */
[----:B------:R-:W-:Y:S01]  /*1f60*/  IMAD.MOV.U32 R3, RZ, RZ, R21 ;  /* 0x000000ffff037224 */ /* 0x000fe200078e0015 */
[----:B------:R-:W-:Y:S02]  /*1f70*/  FSEL R4, R5, RZ, P1 ;  /* 0x000000ff05047208 */ /* 0x000fe40000800000 */
[----:B------:R-:W-:-:S07]  /*1f80*/  FSEL R5, R47, R9, !P1 ;  /* 0x000000092f057208 */ /* 0x000fce0004800000 */
[----:B------:R-:W-:Y:S05]  /*1f90*/  @P2 BRA `(.L_x_31) ;  /* 0x00000000001c2947 */ /* 0x000fea0003800000 */
[----:B------:R-:W-:-:S14]  /*1fa0*/  DSETP.NAN.AND P1, PT, R46, R46, PT ;  /* 0x0000002e2e00722a */ /* 0x000fdc0003f28000 */
[----:B------:R-:W-:Y:S01]  /*1fb0*/  @P1 DADD R4, R46, 3 ;  /* 0x400800002e041429 */ /* 0x000fe20000000000 */
[----:B------:R-:W-:Y:S10]  /*1fc0*/  @P1 BRA `(.L_x_31) ;  /* 0x0000000000101947 */ /* 0x000ff40003800000 */
[----:B------:R-:W-:-:S14]  /*1fd0*/  DSETP.NEU.AND P1, PT, |R46|, +INF , PT ;  /* 0x7ff000002e00742a */ /* 0x000fdc0003f2d200 */
[----:B------:R-:W-:Y:S02]  /*1fe0*/  @!P1 IMAD.MOV.U32 R0, RZ, RZ, -0x100000 ;  /* 0xfff00000ff009424 */ /* 0x000fe400078e00ff */
[----:B------:R-:W-:-:S03]  /*1ff0*/  @!P1 IMAD.MOV.U32 R4, RZ, RZ, RZ ;  /* 0x000000ffff049224 */ /* 0x000fc600078e00ff */
[----:B------:R-:W-:-:S07]  /*2000*/  @!P1 SEL R5, R0, 0x7ff00000, !P0 ;  /* 0x7ff0000000059807 */ /* 0x000fce0004000000 */
.L_x_31:
[----:B------:R-:W-:Y:S05]  /*2010*/  BSYNC.RECONVERGENT B0 ;  /* 0x0000000000007941 */ /* 0x000fea0003800200 */
.L_x_30:
[----:B------:R-:W-:Y:S01]  /*2020*/  BSSY.RECONVERGENT B0, `(.L_x_32) ;  /* 0x0000006000007945 */ /* 0x000fe20003800200 */
[----:B------:R-:W-:Y:S01]  /*2030*/  FSEL R4, R4, RZ, P3 ;  /* 0x000000ff04047208 */ /* 0x000fe20001800000 */
[----:B------:R-:W-:Y:S01]  /*2040*/  IMAD.MOV.U32 R41, RZ, RZ, 0x40000000 ;  /* 0x40000000ff297424 */ /* 0x000fe200078e00ff */
[----:B------:R-:W-:Y:S02]  /*2050*/  FSEL R5, R5, 1.875, P3 ;  /* 0x3ff0000005057808 */ /* 0x000fe40001800000 */
[----:B------:R-:W-:-:S07]  /*2060*/  MOV R0, 0x2080 ;  /* 0x0000208000007802 */ /* 0x000fce0000000f00 */
[----:B------:R-:W-:Y:S05]  /*2070*/  CALL.REL.NOINC `($_Z15minimize_coeffsPdS_S_ii$__internal_accurate_pow) ;  /* 0x000000c400707944 */ /* 0x000fea0003c00000 */
[----:B------:R-:W-:Y:S05]  /*2080*/  BSYNC.RECONVERGENT B0 ;  /* 0x0000000000007941 */ /* 0x000fea0003800200 */
.L_x_32:
[----:B------:R-:W0:Y:S01]  /*2090*/  MUFU.RCP64H R21, 12 ;  /* 0x4028000000157908 */ /* 0x000e220000001800 */
[C---:B------:R-:W-:Y:S01]  /*20a0*/  DADD R8, R44.reuse, 2 ;  /* 0x400000002c087429 */ /* 0x040fe20000000000 */
[----:B------:R-:W-:Y:S01]  /*20b0*/  IMAD.MOV.U32 R52, RZ, RZ, 0x0 ;  /* 0x00000000ff347424 */ /* 0x000fe200078e00ff */
[----:B------:R-:W-:Y:S01]  /*20c0*/  DSETP.NEU.AND P0, PT, R44, RZ, PT ;  /* 0x000000ff2c00722a */ /* 0x000fe20003f0d000 */
[----:B------:R-:W-:Y:S01]  /*20d0*/  IMAD.MOV.U32 R53, RZ, RZ, 0x40280000 ;  /* 0x40280000ff357424 */ /* 0x000fe200078e00ff */
[----:B------:R-:W-:Y:S01]  /*20e0*/  BSSY.RECONVERGENT B0, `(.L_x_33) ;  /* 0x0000010000007945 */ /* 0x000fe20003800200 */
[----:B------:R-:W-:-:S03]  /*20f0*/  IMAD.MOV.U32 R20, RZ, RZ, 0x1 ;  /* 0x00000001ff147424 */ /* 0x000fc600078e00ff */
[----:B------:R-:W-:Y:S02]  /*2100*/  FSEL R6, R6, RZ, P0 ;  /* 0x000000ff06067208 */ /* 0x000fe40000000000 */
[----:B------:R-:W-:Y:S02]  /*2110*/  LOP3.LUT R8, R9, 0x7ff00000, RZ, 0xc0, !PT ;  /* 0x7ff0000009087812 */ /* 0x000fe400078ec0ff */
[----:B------:R-:W-:Y:S02]  /*2120*/  FSEL R7, R7, RZ, P0 ;  /* 0x000000ff07077208 */ /* 0x000fe40000000000 */
[----:B------:R-:W-:Y:S01]  /*2130*/  ISETP.NE.AND P1, PT, R8, 0x7ff00000, PT ;  /* 0x7ff000000800780c */ /* 0x000fe20003f25270 */
[----:B0-----:R-:W-:-:S08]  /*2140*/  DFMA R50, R20, -R52, 1 ;  /* 0x3ff000001432742b */ /* 0x001fd00000000834 */
        /* <DEDUP_REMOVED lines=9> */
.L_x_34:
[----:B------:R-:W-:Y:S05]  /*21e0*/  BSYNC.RECONVERGENT B0 ;  /* 0x0000000000007941 */ /* 0x000fea0003800200 */
.L_x_33:
[----:B------:R-:W-:Y:S01]  /*21f0*/  DADD R6, R6, 1 ;  /* 0x3ff0000006067429 */ /* 0x000fe20000000000 */
[----:B------:R-:W-:Y:S01]  /*2200*/  VIADD R12, R12, 0x1 ;  /* 0x000000010c0c7836 */ /* 0x000fe20000000000 */
[----:B------:R-:W-:Y:S01]  /*2210*/  DSETP.NEU.AND P0, PT, R44, 1, PT ;  /* 0x3ff000002c00742a */ /* 0x000fe20003f0d000 */
[----:B------:R-:W-:Y:S01]  /*2220*/  BSSY.RECONVERGENT B1, `(.L_x_35) ;  /* 0x0000015000017945 */ /* 0x000fe20003800200 */
[----:B------:R-:W-:Y:S02]  /*2230*/  DFMA R8, R50, -R52, 1 ;  /* 0x3ff000003208742b */ /* 0x000fe40000000834 */
[----:B------:R-:W-:Y:S01]  /*2240*/  DMUL R4, R36, R4 ;  /* 0x0000000424047228 */ /* 0x000fe20000000000 */
[----:B------:R-:W-:-:S03]  /*2250*/  ISETP.NE.AND P1, PT, R12, RZ, PT ;  /* 0x000000ff0c00720c */ /* 0x000fc60003f25270 */
[----:B------:R-:W-:Y:S02]  /*2260*/  FSEL R6, R6, RZ, P0 ;  /* 0x000000ff06067208 */ /* 0x000fe40000000000 */
[----:B------:R-:W-:Y:S01]  /*2270*/  FSEL R7, R7, 2, P0 ;  /* 0x4000000007077808 */ /* 0x000fe20000000000 */
[----:B------:R-:W-:-:S05]  /*2280*/  DFMA R8, R50, R8, R50 ;  /* 0x000000083208722b */ /* 0x000fca0000000032 */
[----:B------:R-:W-:-:S08]  /*2290*/  DMUL R20, R4, R6 ;  /* 0x0000000604147228 */ /* 0x000fd00000000000 */
[----:B------:R-:W-:Y:S02]  /*22a0*/  DMUL R4, R20, R8 ;  /* 0x0000000814047228 */ /* 0x000fe40000000000 */
[----:B------:R-:W-:-:S06]  /*22b0*/  FSETP.GEU.AND P2, PT, |R21|, 6.5827683646048100446e-37, PT ;  /* 0x036000001500780b */ /* 0x000fcc0003f4e200 */
[----:B------:R-:W-:-:S08]  /*22c0*/  DFMA R6, R4, -12, R20 ;  /* 0xc02800000406782b */ /* 0x000fd00000000014 */
[----:B------:R-:W-:-:S10]  /*22d0*/  DFMA R4, R8, R6, R4 ;  /* 0x000000060804722b */ /* 0x000fd40000000004 */
[----:B------:R-:W-:-:S05]  /*22e0*/  FFMA R0, RZ, 2.625, R5 ;  /* 0x40280000ff007823 */ /* 0x000fca0000000005 */
[----:B------:R-:W-:-:S13]  /*22f0*/  FSETP.GT.AND P0, PT, |R0|, 1.469367938527859385e-39, PT ;  /* 0x001000000000780b */ /* 0x000fda0003f04200 */
[----:B------:R-:W-:Y:S05]  /*2300*/  @P0 BRA P2, `(.L_x_36) ;  /* 0x0000000000180947 */ /* 0x000fea0001000000 */
[----:B------:R-:W-:Y:S01]  /*2310*/  IMAD.MOV.U32 R52, RZ, RZ, RZ ;  /* 0x000000ffff347224 */ /* 0x000fe200078e00ff */
[----:B------:R-:W-:Y:S01]  /*2320*/  MOV R13, 0x2350 ;  /* 0x00002350000d7802 */ /* 0x000fe20000000f00 */
[----:B------:R-:W-:-:S07]  /*2330*/  IMAD.MOV.U32 R53, RZ, RZ, 0x40280000 ;  /* 0x40280000ff357424 */ /* 0x000fce00078e00ff */
[----:B------:R-:W-:Y:S05]  /*2340*/  CALL.REL.NOINC `($__internal_1_$__cuda_sm20_div_rn_f64_full) ;  /* 0x000000b800887944 */ /* 0x000fea0003c00000 */
[----:B------:R-:W-:Y:S02]  /*2350*/  IMAD.MOV.U32 R4, RZ, RZ, R8 ;  /* 0x000000ffff047224 */ /* 0x000fe400078e0008 */
[----:B------:R-:W-:-:S07]  /*2360*/  IMAD.MOV.U32 R5, RZ, RZ, R9 ;  /* 0x000000ffff057224 */ /* 0x000fce00078e0009 */
.L_x_36:
[----:B------:R-:W-:Y:S05]  /*2370*/  BSYNC.RECONVERGENT B1 ;  /* 0x0000000000017941 */ /* 0x000fea0003800200 */
.L_x_35:
[----:B------:R-:W0:Y:S01]  /*2380*/  MUFU.RCP64H R7, R11 ;  /* 0x0000000b00077308 */ /* 0x000e220000001800 */
[----:B------:R-:W-:Y:S01]  /*2390*/  IMAD.MOV.U32 R6, RZ, RZ, 0x1 ;  /* 0x00000001ff067424 */ /* 0x000fe200078e00ff */
[----:B------:R-:W-:Y:S01]  /*23a0*/  DFMA R58, R46, R58, R4 ;  /* 0x0000003a2e3a722b */ /* 0x000fe20000000004 */
[----:B------:R-:W-:Y:S09]  /*23b0*/  BSSY.RECONVERGENT B1, `(.L_x_37) ;  /* 0x0000015000017945 */ /* 0x000ff20003800200 */
[----:B------:R-:W-:Y:S01]  /*23c0*/  FSETP.GEU.AND P2, PT, |R59|, 6.5827683646048100446e-37, PT ;  /* 0x036000003b00780b */ /* 0x000fe20003f4e200 */
        /* <DEDUP_REMOVED lines=19> */
.L_x_38:
[----:B------:R-:W-:Y:S05]  /*2500*/  BSYNC.RECONVERGENT B1 ;  /* 0x0000000000017941 */ /* 0x000fea0003800200 */
.L_x_37:
[----:B------:R-:W0:Y:S01]  /*2510*/  MUFU.RSQ64H R7, R11 ;  /* 0x0000000b00077308 */ /* 0x000e220000001c00 */
[----:B------:R-:W-:Y:S01]  /*2520*/  VIADD R6, R11, 0xfcb00000 ;  /* 0xfcb000000b067836 */ /* 0x000fe20000000000 */
[----:B------:R-:W-:Y:S01]  /*2530*/  BSSY.RECONVERGENT B1, `(.L_x_39) ;  /* 0x0000017000017945 */ /* 0x000fe20003800200 */
[----:B------:R-:W-:Y:S02]  /*2540*/  IMAD.MOV.U32 R20, RZ, RZ, 0x0 ;  /* 0x00000000ff147424 */ /* 0x000fe400078e00ff */
[----:B------:R-:W-:Y:S01]  /*2550*/  IMAD.MOV.U32 R21, RZ, RZ, 0x3fd80000 ;  /* 0x3fd80000ff157424 */ /* 0x000fe200078e00ff */
[----:B------:R-:W-:Y:S01]  /*2560*/  ISETP.GE.U32.AND P0, PT, R6, 0x7ca00000, PT ;  /* 0x7ca000000600780c */ /* 0x000fe20003f06070 */
[----:B0-----:R-:W-:-:S08]  /*2570*/  DMUL R8, R6, R6 ;  /* 0x0000000606087228 */ /* 0x001fd00000000000 */
[----:B------:R-:W-:-:S08]  /*2580*/  DFMA R8, R10, -R8, 1 ;  /* 0x3ff000000a08742b */ /* 0x000fd00000000808 */
[----:B------:R-:W-:Y:S02]  /*2590*/  DFMA R20, R8, R20, 0.5 ;  /* 0x3fe000000814742b */ /* 0x000fe40000000014 */
[----:B------:R-:W-:-:S08]  /*25a0*/  DMUL R8, R6, R8 ;  /* 0x0000000806087228 */ /* 0x000fd00000000000 */
[----:B------:R-:W-:-:S08]  /*25b0*/  DFMA R44, R20, R8, R6 ;  /* 0x00000008142c722b */ /* 0x000fd00000000006 */
[----:B------:R-:W-:Y:S02]  /*25c0*/  DMUL R50, R10, R44 ;  /* 0x0000002c0a327228 */ /* 0x000fe40000000000 */
[----:B------:R-:W-:Y:S02]  /*25d0*/  VIADD R21, R45, 0xfff00000 ;  /* 0xfff000002d157836 */ /* 0x000fe40000000000 */
[----:B------:R-:W-:-:S04]  /*25e0*/  IMAD.MOV.U32 R20, RZ, RZ, R44 ;  /* 0x000000ffff147224 */ /* 0x000fc800078e002c */
[----:B------:R-:W-:-:S08]  /*25f0*/  DFMA R52, R50, -R50, R10 ;  /* 0x800000323234722b */ /* 0x000fd0000000000a */
[----:B------:R-:W-:Y:S01]  /*2600*/  DFMA R8, R52, R20, R50 ;  /* 0x000000143408722b */ /* 0x000fe20000000032 */
[----:B------:R-:W-:Y:S10]  /*2610*/  @!P0 BRA `(.L_x_40) ;  /* 0x0000000000208947 */ /* 0x000ff40003800000 */
[----:B------:R-:W-:Y:S01]  /*2620*/  IMAD.MOV.U32 R20, RZ, RZ, R44 ;  /* 0x000000ffff147224 */ /* 0x000fe200078e002c */
[----:B------:R-:W-:Y:S01]  /*2630*/  MOV R0, 0x2680 ;  /* 0x0000268000007802 */ /* 0x000fe20000000f00 */
[----:B------:R-:W-:Y:S02]  /*2640*/  IMAD.MOV.U32 R54, RZ, RZ, R52 ;  /* 0x000000ffff367224 */ /* 0x000fe400078e0034 */
[----:B------:R-:W-:Y:S02]  /*2650*/  IMAD.MOV.U32 R55, RZ, RZ, R53 ;  /* 0x000000ffff377224 */ /* 0x000fe400078e0035 */
[----:B------:R-:W-:-:S07]  /*2660*/  IMAD.MOV.U32 R8, RZ, RZ, R6 ;  /* 0x000000ffff087224 */ /* 0x000fce00078e0006 */
[----:B------:R-:W-:Y:S05]  /*2670*/  CALL.REL.NOINC `($__internal_2_$__cuda_sm20_dsqrt_rn_f64_mediumpath_v1) ;  /* 0x000000bc00407944 */ /* 0x000fea0003c00000 */
[----:B------:R-:W-:Y:S02]  /*2680*/  IMAD.MOV.U32 R8, RZ, RZ, R10 ;  /* 0x000000ffff087224 */ /* 0x000fe400078e000a */
[----:B------:R-:W-:-:S07]  /*2690*/  IMAD.MOV.U32 R9, RZ, RZ, R11 ;  /* 0x000000ffff097224 */ /* 0x000fce00078e000b */
.L_x_40:
[----:B------:R-:W-:Y:S05]  /*26a0*/  BSYNC.RECONVERGENT B1 ;  /* 0x0000000000017941 */ /* 0x000fea0003800200 */
.L_x_39:
[----:B------:R-:W0:Y:S01]  /*26b0*/  MUFU.RCP64H R7, R47 ;  /* 0x0000002f00077308 */ /* 0x000e220000001800 */
[----:B------:R-:W-:Y:S01]  /*26c0*/  VIADD R6, R47, 0x300402 ;  /* 0x003004022f067836 */ /* 0x000fe20000000000 */
[----:B------:R-:W-:Y:S04]  /*26d0*/  BSSY.RECONVERGENT B0, `(.L_x_41) ;  /* 0x0000010000007945 */ /* 0x000fe80003800200 */
[----:B------:R-:W-:Y:S01]  /*26e0*/  FSETP.GEU.AND P0, PT, |R6|, 5.8789094863358348022e-39, PT ;  /* 0x004004020600780b */ /* 0x000fe20003f0e200 */
[----:B0-----:R-:W-:-:S08]  /*26f0*/  DFMA R10, -R46, R6, 1 ;  /* 0x3ff000002e0a742b */ /* 0x001fd00000000106 */
[----:B------:R-:W-:-:S08]  /*2700*/  DFMA R10, R10, R10, R10 ;  /* 0x0000000a0a0a722b */ /* 0x000fd0000000000a */
[----:B------:R-:W-:-:S08]  /*2710*/  DFMA R10, R6, R10, R6 ;  /* 0x0000000a060a722b */ /* 0x000fd00000000006 */
[----:B------:R-:W-:-:S08]  /*2720*/  DFMA R20, -R46, R10, 1 ;  /* 0x3ff000002e14742b */ /* 0x000fd0000000010a */
[----:B------:R-:W-:Y:S01]  /*2730*/  DFMA R10, R10, R20, R10 ;  /* 0x000000140a0a722b */ /* 0x000fe2000000000a */
[----:B------:R-:W-:Y:S10]  /*2740*/  @P0 BRA `(.L_x_42) ;  /* 0x0000000000200947 */ /* 0x000ff40003800000 */
[----:B------:R-:W-:Y:S01]  /*2750*/  LOP3.LUT R0, R47, 0x7fffffff, RZ, 0xc0, !PT ;  /* 0x7fffffff2f007812 */ /* 0x000fe200078ec0ff */
[----:B------:R-:W-:Y:S01]  /*2760*/  IMAD.MOV.U32 R54, RZ, RZ, R46 ;  /* 0x000000ffff367224 */ /* 0x000fe200078e002e */
[----:B------:R-:W-:Y:S01]  /*2770*/  MOV R13, 0x27b0 ;  /* 0x000027b0000d7802 */ /* 0x000fe20000000f00 */
[----:B------:R-:W-:Y:S02]  /*2780*/  IMAD.MOV.U32 R55, RZ, RZ, R47 ;  /* 0x000000ffff377224 */ /* 0x000fe400078e002f */
[----:B------:R-:W-:-:S07]  /*2790*/  VIADD R3, R0, 0xfff00000 ;  /* 0xfff0000000037836 */ /* 0x000fce0000000000 */
[----:B------:R-:W-:Y:S05]  /*27a0*/  CALL.REL.NOINC `($__internal_0_$__cuda_sm20_dblrcp_rn_slowpath_v3) ;  /* 0x000000b000c47944 */ /* 0x000fea0003c00000 */
[----:B------:R-:W-:Y:S02]  /*27b0*/  IMAD.MOV.U32 R10, RZ, RZ, R0 ;  /* 0x000000ffff0a7224 */ /* 0x000fe400078e0000 */
[----:B------:R-:W-:-:S07]  /*27c0*/  IMAD.MOV.U32 R11, RZ, RZ, R3 ;  /* 0x000000ffff0b7224 */ /* 0x000fce00078e0003 */
.L_x_42:
[----:B------:R-:W-:Y:S05]  /*27d0*/  BSYNC.RECONVERGENT B0 ;  /* 0x0000000000007941 */ /* 0x000fea0003800200 */
.L_x_41:
[----:B------:R-:W-:Y:S01]  /*27e0*/  DADD R10, R46, R10 ;  /* 0x000000002e0a7229 */ /* 0x000fe2000000000a */
[----:B------:R-:W-:Y:S01]  /*27f0*/  LOP3.LUT R3, R14, 0x1, RZ, 0xc0, !PT ;  /* 0x000000010e037812 */ /* 0x000fe200078ec0ff */
[----:B------:R-:W-:Y:S01]  /*2800*/  IMAD.MOV.U32 R0, RZ, RZ, 0x40000000 ;  /* 0x40000000ff007424 */ /* 0x000fe200078e00ff */
[----:B------:R-:W-:Y:S01]  /*2810*/  DADD R60, R60, 1 ;  /* 0x3ff000003c3c7429 */ /* 0x000fe20000000000 */
[----:B------:R-:W-:Y:S01]  /*2820*/  VIADD R43, R43, 0xffffffff ;  /* 0xffffffff2b2b7836 */ /* 0x000fe20000000000 */
[----:B------:R-:W-:-:S03]  /*2830*/  ISETP.NE.U32.AND P0, PT, R3, 0x1, PT ;  /* 0x000000010300780c */ /* 0x000fc60003f05070 */
[----:B------:R-:W-:-:S08]  /*2840*/  DADD R10, R48, R10 ;  /* 0x00000000300a7229 */ /* 0x000fd0000000000a */
[----:B------:R-:W-:Y:S01]  /*2850*/  DADD R10, R10, R4 ;  /* 0x000000000a0a7229 */ /* 0x000fe20000000004 */
[----:B------:R-:W-:Y:S02]  /*2860*/  FSEL R4, R0, 2.25, !P0 ;  /* 0x4010000000047808 */ /* 0x000fe40004000000 */
[----:B------:R-:W-:Y:S02]  /*2870*/  ISETP.NE.AND P0, PT, R14, -0x2d1, PT ;  /* 0xfffffd2f0e00780c */ /* 0x000fe40003f05270 */
[----:B------:R-:W-:-:S03]  /*2880*/  FSEL R4, R4, 1.875, P1 ;  /* 0x3ff0000004047808 */ /* 0x000fc60000800000 */
[----:B------:R-:W-:Y:S01]  /*2890*/  DMUL R8, R10, R8 ;  /* 0x000000080a087228 */ /* 0x000fe20000000000 */
[----:B------:R-:W-:Y:S02]  /*28a0*/  FSEL R5, R4, 1.875, P0 ;  /* 0x3ff0000004057808 */ /* 0x000fe40000000000 */
[----:B------:R-:W-:Y:S02]  /*28b0*/  ISETP.NE.AND P0, PT, R43, -0x1, PT ;  /* 0xffffffff2b00780c */ /* 0x000fe40003f05270 */
[----:B------:R-:W-:-:S06]  /*28c0*/  MOV R4, RZ ;  /* 0x000000ff00047202 */ /* 0x000fcc0000000f00 */
[----:B------:R-:W-:-:S05]  /*28d0*/  DFMA R30, R8, R4, R30 ;  /* 0x00000004081e722b */ /* 0x000fca000000001e */
[----:B------:R-:W-:Y:S06]  /*28e0*/  @P0 BRA `(.L_x_43) ;  /* 0xffffffd800d00947 */ /* 0x000fec000383ffff */
[----:B------:R-:W-:Y:S05]  /*28f0*/  BSYNC.RECONVERGENT B2 ;  /* 0x0000000000027941 */ /* 0x000fea0003800200 */
.L_x_1:
[----:B------:R-:W-:Y:S01]  /*2900*/  UMOV UR4, 0x2dc37c4c ;  /* 0x2dc37c4c00047882 */ /* 0x000fe20000000000 */
[----:B------:R-:W-:Y:S01]  /*2910*/  UMOV UR5, 0x3f67d45e ;  /* 0x3f67d45e00057882 */ /* 0x000fe20000000000 */
[----:B------:R-:W-:Y:S01]  /*2920*/  BSSY.RECONVERGENT B2, `(.L_x_44) ;  /* 0x0000221000027945 */ /* 0x000fe20003800200 */
[----:B------:R-:W-:Y:S01]  /*2930*/  DMUL R30, R30, UR4 ;  /* 0x000000041e1e7c28 */ /* 0x000fe20008000000 */
[----:B------:R-:W-:Y:S01]  /*2940*/  IMAD.MOV.U32 R12, RZ, RZ, RZ ;  /* 0x000000ffff0c7224 */ /* 0x000fe200078e00ff */
[----:B------:R-:W-:-:S09]  /*2950*/  CS2R R44, SRZ ;  /* 0x00000000002c7805 */ /* 0x000fd2000001ff00 */
.L_x_83:
[----:B------:R-:W0:Y:S01]  /*2960*/  I2F.F64.U32 R4, R12 ;  /* 0x0000000c00047312 */ /* 0x000e220000201800 */
[----:B------:R-:W-:Y:S01]  /*2970*/  UMOV UR4, 0xa2529d39 ;  /* 0xa2529d3900047882 */ /* 0x000fe20000000000 */
[----:B------:R-:W-:Y:S01]  /*2980*/  UMOV UR5, 0x3f81df46 ;  /* 0x3f81df4600057882 */ /* 0x000fe20000000000 */
[----:B------:R-:W-:Y:S01]  /*2990*/  BSSY.RECONVERGENT B3, `(.L_x_45) ;  /* 0x000001d000037945 */ /* 0x000fe20003800200 */
[----:B0-----:R-:W-:-:S08]  /*29a0*/  DMUL R10, R4, UR4 ;  /* 0x00000004040a7c28 */ /* 0x001fd00008000000 */
        /* <DEDUP_REMOVED lines=25> */
[----:B------:R-:W-:Y:S02]  /*2b40*/  IMAD.MOV.U32 R4, RZ, RZ, R6 ;  /* 0x000000ffff047224 */ /* 0x000fe400078e0006 */
[----:B------:R-:W-:-:S07]  /*2b50*/  IMAD.MOV.U32 R5, RZ, RZ, R7 ;  /* 0x000000ffff057224 */ /* 0x000fce00078e0007 */
.L_x_46:
[----:B------:R-:W-:Y:S05]  /*2b60*/  BSYNC.RECONVERGENT B3 ;  /* 0x0000000000037941 */ /* 0x000fea0003800200 */
.L_x_45:
        /* <DEDUP_REMOVED lines=78> */
.L_x_48:
[----:B------:R-:W-:Y:S05]  /*3050*/  BSYNC.RECONVERGENT B3 ;  /* 0x0000000000037941 */ /* 0x000fea0003800200 */
.L_x_47:
[----:B------:R-:W0:Y:S01]  /*3060*/  LDCU.64 UR4, c[0x4][0x48] ;  /* 0x01000900ff0477ac */ /* 0x000e220008000a00 */
[----:B------:R-:W-:-:S05]  /*3070*/  IMAD.SHL.U32 R3, R0, 0x40, RZ ;  /* 0x0000004000037824 */ /* 0x000fca00078e00ff */
[----:B------:R-:W-:-:S04]  /*3080*/  LOP3.LUT R3, R3, 0x40, RZ, 0xc0, !PT ;  /* 0x0000004003037812 */ /* 0x000fc800078ec0ff */
[----:B0-----:R-:W-:-:S05]  /*3090*/  IADD3 R8, P0, PT, R3, UR4, RZ ;  /* 0x0000000403087c10 */ /* 0x001fca000ff1e0ff */
[----:B------:R-:W-:-:S05]  /*30a0*/  IMAD.X R9, RZ, RZ, UR5, P0 ;  /* 0x00000005ff097e24 */ /* 0x000fca00080e06ff */
[----:B------:R-:W2:Y:S04]  /*30b0*/  LDG.E.128.CONSTANT R52, desc[UR36][R8.64] ;  /* 0x0000002408347981 */ /* 0x000ea8000c1e9d00 */
[----:B------:R-:W3:Y:S04]  /*30c0*/  LDG.E.128.CONSTANT R56, desc[UR36][R8.64+0x10] ;  /* 0x0000102408387981 */ /* 0x000ee8000c1e9d00 */
[----:B------:R-:W4:Y:S01]  /*30d0*/  LDG.E.128.CONSTANT R60, desc[UR36][R8.64+0x20] ;  /* 0x00002024083c7981 */ /* 0x000f22000c1e9d00 */
[----:B------:R-:W-:Y:S01]  /*30e0*/  LOP3.LUT R3, R0, 0x1, RZ, 0xc0, !PT ;  /* 0x0000000100037812 */ /* 0x000fe200078ec0ff */
[----:B------:R-:W-:Y:S01]  /*30f0*/  IMAD.MOV.U32 R14, RZ, RZ, 0x20fd8164 ;  /* 0x20fd8164ff0e7424 */ /* 0x000fe200078e00ff */
[----:B------:R-:W-:Y:S01]  /*3100*/  DMUL R10, R6, R6 ;  /* 0x00000006060a7228 */ /* 0x000fe20000000000 */
[----:B------:R-:W-:Y:S01]  /*3110*/  UMOV UR4, 0xa0b5ed8d ;  /* 0xa0b5ed8d00047882 */ /* 0x000fe20000000000 */
[----:B------:R-:W-:Y:S01]  /*3120*/  ISETP.NE.U32.AND P0, PT, R3, 0x1, PT ;  /* 0x000000010300780c */ /* 0x000fe20003f05070 */
[----:B------:R-:W-:Y:S01]  /*3130*/  IMAD.MOV.U32 R3, RZ, RZ, 0x3da8ff83 ;  /* 0x3da8ff83ff037424 */ /* 0x000fe200078e00ff */
[----:B------:R-:W-:Y:S01]  /*3140*/  UMOV UR5, 0x3eb0c6f7 ;  /* 0x3eb0c6f700057882 */ /* 0x000fe20000000000 */
[----:B------:R-:W-:Y:S01]  /*3150*/  BSSY.RECONVERGENT B3, `(.L_x_49) ;  /* 0x0000030000037945 */ /* 0x000fe20003800200 */
[----:B------:R-:W-:-:S02]  /*3160*/  FSEL R14, R14, -8.06006814911005101289e+34, !P0 ;  /* 0xf9785eba0e0e7808 */ /* 0x000fc40004000000 */
        /* <DEDUP_REMOVED lines=15> */
[----:B------:R-:W-:Y:S01]  /*3260*/  FSEL R7, R9, R7, !P0 ;  /* 0x0000000709077208 */ /* 0x000fe20004000000 */
[----:B------:R-:W-:-:S05]  /*3270*/  DADD R8, R28, UR4 ;  /* 0x000000041c087e29 */ /* 0x000fca0008000000 */
        /* <DEDUP_REMOVED lines=27> */
.L_x_52:
[----:B------:R-:W-:Y:S05]  /*3430*/  BSYNC.RECONVERGENT B4 ;  /* 0x0000000000047941 */ /* 0x000fea0003800200 */
.L_x_51:
[----:B------:R-:W-:-:S07]  /*3440*/  VIADD R0, R0, 0x1 ;  /* 0x0000000100007836 */ /* 0x000fce0000000000 */
.L_x_50:
[----:B------:R-:W-:Y:S05]  /*3450*/  BSYNC.RECONVERGENT B3 ;  /* 0x0000000000037941 */ /* 0x000fea0003800200 */
.L_x_49:
        /* <DEDUP_REMOVED lines=14> */
[----:B------:R-:W-:Y:S01]  /*3540*/  DADD R20, R24, R24 ;  /* 0x0000000018147229 */ /* 0x000fe20000000018 */
[----:B------:R-:W-:Y:S01]  /*3550*/  UMOV UR5, 0x3eb0c6f7 ;  /* 0x3eb0c6f700057882 */ /* 0x000fe20000000000 */
[----:B------:R-:W-:Y:S01]  /*3560*/  FSEL R14, R14, -8.06006814911005101289e+34, !P0 ;  /* 0xf9785eba0e0e7808 */ /* 0x000fe20004000000 */
[----:B------:R-:W-:Y:S01]  /*3570*/  BSSY.RECONVERGENT B0, `(.L_x_53) ;  /* 0x000001a000007945 */ /* 0x000fe20003800200 */
[----:B------:R-:W-:Y:S01]  /*3580*/  FSEL R15, -R3, 0.11223486810922622681, !P0 ;  /* 0x3de5db65030f7808 */ /* 0x000fe20004000100 */
[----:B------:R-:W-:-:S05]  /*3590*/  IMAD.MOV.U32 R41, RZ, RZ, 0x40000000 ;  /* 0x40000000ff297424 */ /* 0x000fca00078e00ff */
[----:B--2---:R-:W-:-:S08]  /*35a0*/  DFMA R52, R10, R14, R52 ;  /* 0x0000000e0a34722b */ /* 0x004fd00000000034 */
[----:B------:R-:W-:-:S08]  /*35b0*/  DFMA R52, R10, R52, R54 ;  /* 0x000000340a34722b */ /* 0x000fd00000000036 */
[----:B---3--:R-:W-:-:S08]  /*35c0*/  DFMA R52, R10, R52, R56 ;  /* 0x000000340a34722b */ /* 0x008fd00000000038 */
[----:B------:R-:W-:Y:S02]  /*35d0*/  DFMA R52, R10, R52, R58 ;  /* 0x000000340a34722b */ /* 0x000fe4000000003a */
[----:B------:R-:W-:-:S06]  /*35e0*/  DFMA R58, R18, R46, R16 ;  /* 0x0000002e123a722b */ /* 0x000fcc0000000010 */
[----:B----4-:R-:W-:-:S08]  /*35f0*/  DFMA R52, R10, R52, R60 ;  /* 0x000000340a34722b */ /* 0x010fd0000000003c */
[----:B------:R-:W-:-:S08]  /*3600*/  DFMA R52, R10, R52, R62 ;  /* 0x000000340a34722b */ /* 0x000fd0000000003e */
[----:B------:R-:W-:Y:S02]  /*3610*/  DFMA R6, R52, R6, R6 ;  /* 0x000000063406722b */ /* 0x000fe40000000006 */
[----:B------:R-:W-:-:S10]  /*3620*/  DFMA R10, R10, R52, 1 ;  /* 0x3ff000000a0a742b */ /* 0x000fd40000000034 */
[----:B------:R-:W-:Y:S02]  /*3630*/  FSEL R8, R10, R6, !P0 ;  /* 0x000000060a087208 */ /* 0x000fe40004000000 */
[----:B------:R-:W-:Y:S01]  /*3640*/  FSEL R9, R11, R7, !P0 ;  /* 0x000000070b097208 */ /* 0x000fe20004000000 */
[----:B------:R-:W-:Y:S01]  /*3650*/  DMUL R10, R18, R58 ;  /* 0x0000003a120a7228 */ /* 0x000fe20000000000 */
[----:B------:R-:W-:Y:S02]  /*3660*/  LOP3.LUT P0, RZ, R0, 0x2, RZ, 0xc0, !PT ;  /* 0x0000000200ff7812 */ /* 0x000fe4000780c0ff */
[----:B------:R-:W-:Y:S02]  /*3670*/  MOV R0, 0x3710 ;  /* 0x0000371000007802 */ /* 0x000fe40000000f00 */
[----:B------:R-:W-:-:S10]  /*3680*/  DADD R6, RZ, -R8 ;  /* 0x00000000ff067229 */ /* 0x000fd40000000808 */
[----:B------:R-:W-:Y:S02]  /*3690*/  FSEL R14, R8, R6, !P0 ;  /* 0x00000006080e7208 */ /* 0x000fe40004000000 */
[----:B------:R-:W-:Y:S01]  /*36a0*/  FSEL R15, R9, R7, !P0 ;  /* 0x00000007090f7208 */ /* 0x000fe20004000000 */
[----:B------:R-:W-:Y:S02]  /*36b0*/  DADD R6, R28, UR4 ;  /* 0x000000041c067e29 */ /* 0x000fe40008000000 */
[----:B------:R-:W-:-:S03]  /*36c0*/  DADD R8, -RZ, |R10| ;  /* 0x00000000ff087229 */ /* 0x000fc6000000050a */
[----:B------:R-:W-:-:S07]  /*36d0*/  DMUL R14, R20, R14 ;  /* 0x0000000e140e7228 */ /* 0x000fce0000000000 */
[----:B------:R-:W-:Y:S01]  /*36e0*/  IMAD.MOV.U32 R3, RZ, RZ, R9 ;  /* 0x000000ffff037224 */ /* 0x000fe200078e0009 */
[----:B------:R-:W-:-:S11]  /*36f0*/  DFMA R14, R6, R4, R14 ;  /* 0x00000004060e722b */ /* 0x000fd6000000000e */
[----:B------:R-:W-:Y:S05]  /*3700*/  CALL.REL.NOINC `($_Z15minimize_coeffsPdS_S_ii$__internal_accurate_pow) ;  /* 0x000000ac00cc7944 */ /* 0x000fea0003c00000 */
[----:B------:R-:W-:Y:S05]  /*3710*/  BSYNC.RECONVERGENT B0 ;  /* 0x0000000000007941 */ /* 0x000fea0003800200 */
.L_x_53:
[C---:B------:R-:W-:Y:S01]  /*3720*/  DADD R4, R10.reuse, 2 ;  /* 0x400000000a047429 */ /* 0x040fe20000000000 */
[----:B------:R-:W-:Y:S01]  /*3730*/  BSSY.RECONVERGENT B0, `(.L_x_54) ;  /* 0x000000d000007945 */ /* 0x000fe20003800200 */
[----:B------:R-:W-:-:S08]  /*3740*/  DSETP.NEU.AND P0, PT, R10, RZ, PT ;  /* 0x000000ff0a00722a */ /* 0x000fd00003f0d000 */
[----:B------:R-:W-:Y:S02]  /*3750*/  LOP3.LUT R4, R5, 0x7ff00000, RZ, 0xc0, !PT ;  /* 0x7ff0000005047812 */ /* 0x000fe400078ec0ff */
[----:B------:R-:W-:Y:S02]  /*3760*/  FSEL R5, R7, RZ, P0 ;  /* 0x000000ff07057208 */ /* 0x000fe40000000000 */
[----:B------:R-:W-:Y:S02]  /*3770*/  ISETP.NE.AND P1, PT, R4, 0x7ff00000, PT ;  /* 0x7ff000000400780c */ /* 0x000fe40003f25270 */
[----:B------:R-:W-:-:S11]  /*3780*/  FSEL R4, R6, RZ, P0 ;  /* 0x000000ff06047208 */ /* 0x000fd60000000000 */
[----:B------:R-:W-:Y:S05]  /*3790*/  @P1 BRA `(.L_x_55) ;  /* 0x0000000000181947 */ /* 0x000fea0003800000 */
[----:B------:R-:W-:-:S14]  /*37a0*/  DSETP.NAN.AND P0, PT, R10, R10, PT ;  /* 0x0000000a0a00722a */ /* 0x000fdc0003f08000 */
[----:B------:R-:W-:Y:S01]  /*37b0*/  @P0 DADD R4, R10, 2 ;  /* 0x400000000a040429 */ /* 0x000fe20000000000 */
[----:B------:R-:W-:Y:S10]  /*37c0*/  @P0 BRA `(.L_x_55) ;  /* 0x00000000000c0947 */ /* 0x000ff40003800000 */
[----:B------:R-:W-:-:S14]  /*37d0*/  DSETP.NEU.AND P0, PT, |R10|, +INF , PT ;  /* 0x7ff000000a00742a */ /* 0x000fdc0003f0d200 */
[----:B------:R-:W-:Y:S02]  /*37e0*/  @!P0 IMAD.MOV.U32 R4, RZ, RZ, 0x0 ;  /* 0x00000000ff048424 */ /* 0x000fe400078e00ff */
[----:B------:R-:W-:-:S07]  /*37f0*/  @!P0 IMAD.MOV.U32 R5, RZ, RZ, 0x7ff00000 ;  /* 0x7ff00000ff058424 */ /* 0x000fce00078e00ff */
.L_x_55:
[----:B------:R-:W-:Y:S05]  /*3800*/  BSYNC.RECONVERGENT B0 ;  /* 0x0000000000007941 */ /* 0x000fea0003800200 */
.L_x_54:
        /* <DEDUP_REMOVED lines=13> */
.L_x_56:
        /* <DEDUP_REMOVED lines=14> */
.L_x_58:
[----:B------:R-:W-:Y:S05]  /*39c0*/  BSYNC.RECONVERGENT B0 ;  /* 0x0000000000007941 */ /* 0x000fea0003800200 */
.L_x_57:
        /* <DEDUP_REMOVED lines=9> */
[----:B------:R-:W-:-:S08]  /*3a60*/  DMUL R4, R4, R46 ;  /* 0x0000002e04047228 */ /* 0x000fd00000000000 */
[----:B------:R-:W-:-:S10]  /*3a70*/  DADD R8, -RZ, |R4| ;  /* 0x00000000ff087229 */ /* 0x000fd40000000504 */
[----:B------:R-:W-:-:S07]  /*3a80*/  IMAD.MOV.U32 R3, RZ, RZ, R9 ;  /* 0x000000ffff037224 */ /* 0x000fce00078e0009 */
[----:B------:R-:W-:Y:S05]  /*3a90*/  CALL.REL.NOINC `($_Z15minimize_coeffsPdS_S_ii$__internal_accurate_pow) ;  /* 0x000000a800e87944 */ /* 0x000fea0003c00000 */
[----:B------:R-:W-:Y:S05]  /*3aa0*/  BSYNC.RECONVERGENT B0 ;  /* 0x0000000000007941 */ /* 0x000fea0003800200 */
.L_x_59:
        /* <DEDUP_REMOVED lines=18> */
[----:B------:R-:W-:Y:S01]  /*3bd0*/  @!P0 MOV R6, 0x0 ;  /* 0x0000000000068802 */ /* 0x000fe20000000f00 */
[----:B------:R-:W-:-:S07]  /*3be0*/  @!P0 IMAD.MOV.U32 R7, RZ, RZ, 0x7ff00000 ;  /* 0x7ff00000ff078424 */ /* 0x000fce00078e00ff */
.L_x_61:
[----:B------:R-:W-:Y:S05]  /*3bf0*/  BSYNC.RECONVERGENT B0 ;  /* 0x0000000000007941 */ /* 0x000fea0003800200 */
.L_x_60:
[----:B------:R-:W-:Y:S01]  /*3c00*/  DMUL R6, R6, 7 ;  /* 0x401c000006067828 */ /* 0x000fe20000000000 */
[----:B------:R-:W-:Y:S01]  /*3c10*/  BSSY.RECONVERGENT B1, `(.L_x_62) ;  /* 0x0000011000017945 */ /* 0x000fe20003800200 */
[----:B------:R-:W-:Y:S02]  /*3c20*/  DFMA R8, -R52, R50, 1 ;  /* 0x3ff000003408742b */ /* 0x000fe40000000132 */
[----:B------:R-:W-:-:S06]  /*3c30*/  DSETP.NEU.AND P0, PT, R4, 1, PT ;  /* 0x3ff000000400742a */ /* 0x000fcc0003f0d000 */
[----:B------:R-:W-:Y:S01]  /*3c40*/  DFMA R8, R50, R8, R50 ;  /* 0x000000083208722b */ /* 0x000fe20000000032 */
[----:B------:R-:W-:Y:S02]  /*3c50*/  FSEL R20, R6, RZ, P0 ;  /* 0x000000ff06147208 */ /* 0x000fe40000000000 */
        /* <DEDUP_REMOVED lines=8> */
[----:B------:R-:W-:-:S07]  /*3ce0*/  MOV R13, 0x3d00 ;  /* 0x00003d00000d7802 */ /* 0x000fce0000000f00 */
[----:B------:R-:W-:Y:S05]  /*3cf0*/  CALL.REL.NOINC `($__internal_1_$__cuda_sm20_div_rn_f64_full) ;  /* 0x000000a0001c7944 */ /* 0x000fea0003c00000 */
[----:B------:R-:W-:Y:S02]  /*3d00*/  IMAD.MOV.U32 R4, RZ, RZ, R8 ;  /* 0x000000ffff047224 */ /* 0x000fe400078e0008 */
[----:B------:R-:W-:-:S07]  /*3d10*/  IMAD.MOV.U32 R5, RZ, RZ, R9 ;  /* 0x000000ffff057224 */ /* 0x000fce00078e0009 */
.L_x_63:
[----:B------:R-:W-:Y:S05]  /*3d20*/  BSYNC.RECONVERGENT B1 ;  /* 0x0000000000017941 */ /* 0x000fea0003800200 */
.L_x_62:
        /* <DEDUP_REMOVED lines=25> */
.L_x_65:
[----:B------:R-:W-:Y:S05]  /*3ec0*/  BSYNC.RECONVERGENT B1 ;  /* 0x0000000000017941 */ /* 0x000fea0003800200 */
.L_x_64:
        /* <DEDUP_REMOVED lines=8> */
.L_x_66:
[C---:B------:R-:W-:Y:S01]  /*3f50*/  DADD R4, R58.reuse, 2 ;  /* 0x400000003a047429 */ /* 0x040fe20000000000 */
[----:B------:R-:W-:Y:S01]  /*3f60*/  BSSY.RECONVERGENT B0, `(.L_x_67) ;  /* 0x000000f000007945 */ /* 0x000fe20003800200 */
[C---:B------:R-:W-:Y:S02]  /*3f70*/  DSETP.NEU.AND P0, PT, R58.reuse, RZ, PT ;  /* 0x000000ff3a00722a */ /* 0x040fe40003f0d000 */
[----:B------:R-:W-:Y:S02]  /*3f80*/  DSETP.NEU.AND P2, PT, R58, 1, PT ;  /* 0x3ff000003a00742a */ /* 0x000fe40003f4d000 */
[----:B------:R-:W-:-:S04]  /*3f90*/  DADD R8, -RZ, |R48| ;  /* 0x00000000ff087229 */ /* 0x000fc80000000530 */
        /* <DEDUP_REMOVED lines=11> */
.L_x_68:
[----:B------:R-:W-:Y:S05]  /*4050*/  BSYNC.RECONVERGENT B0 ;  /* 0x0000000000007941 */ /* 0x000fea0003800200 */
.L_x_67:
[----:B------:R-:W-:Y:S01]  /*4060*/  FSEL R58, R4, RZ, P2 ;  /* 0x000000ff043a7208 */ /* 0x000fe20001000000 */
[----:B------:R-:W-:Y:S01]  /*4070*/  BSSY.RECONVERGENT B0, `(.L_x_69) ;  /* 0x0000007000007945 */ /* 0x000fe20003800200 */
[----:B------:R-:W-:Y:S01]  /*4080*/  FSEL R59, R5, 1.875, P2 ;  /* 0x3ff00000053b7808 */ /* 0x000fe20001000000 */
[----:B------:R-:W-:Y:S01]  /*4090*/  IMAD.MOV.U32 R3, RZ, RZ, R9 ;  /* 0x000000ffff037224 */ /* 0x000fe200078e0009 */
[----:B------:R-:W-:Y:S01]  /*40a0*/  MOV R0, 0x40e0 ;  /* 0x000040e000007802 */ /* 0x000fe20000000f00 */
[----:B------:R-:W-:-:S03]  /*40b0*/  IMAD.MOV.U32 R41, RZ, RZ, 0x40080000 ;  /* 0x40080000ff297424 */ /* 0x000fc600078e00ff */
[----:B------:R-:W-:-:S11]  /*40c0*/  DADD R58, R34, R58 ;  /* 0x00000000223a7229 */ /* 0x000fd6000000003a */
[----:B------:R-:W-:Y:S05]  /*40d0*/  CALL.REL.NOINC `($_Z15minimize_coeffsPdS_S_ii$__internal_accurate_pow) ;  /* 0x000000a400587944 */ /* 0x000fea0003c00000 */
[----:B------:R-:W-:Y:S05]  /*40e0*/  BSYNC.RECONVERGENT B0 ;  /* 0x0000000000007941 */ /* 0x000fea0003800200 */
.L_x_69:
        /* <DEDUP_REMOVED lines=11> */
[----:B------:R-:W-:Y:S02]  /*41a0*/  FSEL R21, R21, R7, !P3 ;  /* 0x0000000715157208 */ /* 0x000fe40005800000 */
        /* <DEDUP_REMOVED lines=10> */
.L_x_71:
[----:B------:R-:W-:Y:S05]  /*4250*/  BSYNC.RECONVERGENT B0 ;  /* 0x0000000000007941 */ /* 0x000fea0003800200 */
.L_x_70:
[----:B------:R-:W-:Y:S01]  /*4260*/  BSSY.RECONVERGENT B0, `(.L_x_72) ;  /* 0x0000006000007945 */ /* 0x000fe20003800200 */
[----:B------:R-:W-:Y:S01]  /*4270*/  FSEL R4, R4, RZ, P2 ;  /* 0x000000ff04047208 */ /* 0x000fe20001000000 */
[----:B------:R-:W-:Y:S01]  /*4280*/  IMAD.MOV.U32 R41, RZ, RZ, 0x40000000 ;  /* 0x40000000ff297424 */ /* 0x000fe200078e00ff */
[----:B------:R-:W-:Y:S02]  /*4290*/  FSEL R5, R5, 1.875, P2 ;  /* 0x3ff0000005057808 */ /* 0x000fe40001000000 */
[----:B------:R-:W-:-:S07]  /*42a0*/  MOV R0, 0x42c0 ;  /* 0x000042c000007802 */ /* 0x000fce0000000f00 */
[----:B------:R-:W-:Y:S05]  /*42b0*/  CALL.REL.NOINC `($_Z15minimize_coeffsPdS_S_ii$__internal_accurate_pow) ;  /* 0x000000a000e07944 */ /* 0x000fea0003c00000 */
[----:B------:R-:W-:Y:S05]  /*42c0*/  BSYNC.RECONVERGENT B0 ;  /* 0x0000000000007941 */ /* 0x000fea0003800200 */
.L_x_72:
        /* <DEDUP_REMOVED lines=21> */
.L_x_74:
[----:B------:R-:W-:Y:S05]  /*4420*/  BSYNC.RECONVERGENT B0 ;  /* 0x0000000000007941 */ /* 0x000fea0003800200 */
.L_x_73:
[----:B------:R-:W-:Y:S01]  /*4430*/  DADD R6, R6, 1 ;  /* 0x3ff0000006067429 */ /* 0x000fe20000000000 */
[----:B------:R-:W-:Y:S01]  /*4440*/  BSSY.RECONVERGENT B1, `(.L_x_75) ;  /* 0x0000017000017945 */ /* 0x000fe20003800200 */
[----:B------:R-:W-:Y:S02]  /*4450*/  DSETP.NEU.AND P0, PT, R46, 1, PT ;  /* 0x3ff000002e00742a */ /* 0x000fe40003f0d000 */
[----:B------:R-:W-:Y:S02]  /*4460*/  DFMA R50, R52, -R50, 1 ;  /* 0x3ff000003432742b */ /* 0x000fe40000000832 */
[----:B------:R-:W-:-:S04]  /*4470*/  DMUL R4, R36, R4 ;  /* 0x0000000424047228 */ /* 0x000fc80000000000 */
        /* <DEDUP_REMOVED lines=11> */
[----:B------:R-:W-:Y:S01]  /*4530*/  IMAD.MOV.U32 R20, RZ, RZ, R8 ;  /* 0x000000ffff147224 */ /* 0x000fe200078e0008 */
[----:B------:R-:W-:Y:S01]  /*4540*/  MOV R13, 0x4590 ;  /* 0x00004590000d7802 */ /* 0x000fe20000000f00 */
[----:B------:R-:W-:Y:S02]  /*4550*/  IMAD.MOV.U32 R21, RZ, RZ, R9 ;  /* 0x000000ffff157224 */ /* 0x000fe400078e0009 */
[----:B------:R-:W-:Y:S02]  /*4560*/  IMAD.MOV.U32 R52, RZ, RZ, RZ ;  /* 0x000000ffff347224 */ /* 0x000fe400078e00ff */
[----:B------:R-:W-:-:S07]  /*4570*/  IMAD.MOV.U32 R53, RZ, RZ, 0x40280000 ;  /* 0x40280000ff357424 */ /* 0x000fce00078e00ff */
[----:B------:R-:W-:Y:S05]  /*4580*/  CALL.REL.NOINC `($__internal_1_$__cuda_sm20_div_rn_f64_full) ;  /* 0x0000009400f87944 */ /* 0x000fea0003c00000 */
[----:B------:R-:W-:Y:S02]  /*4590*/  IMAD.MOV.U32 R4, RZ, RZ, R8 ;  /* 0x000000ffff047224 */ /* 0x000fe400078e0008 */
[----:B------:R-:W-:-:S07]  /*45a0*/  IMAD.MOV.U32 R5, RZ, RZ, R9 ;  /* 0x000000ffff057224 */ /* 0x000fce00078e0009 */
.L_x_76:
[----:B------:R-:W-:Y:S05]  /*45b0*/  BSYNC.RECONVERGENT B1 ;  /* 0x0000000000017941 */ /* 0x000fea0003800200 */
.L_x_75:
        /* <DEDUP_REMOVED lines=24> */
.L_x_78:
[----:B------:R-:W-:Y:S05]  /*4740*/  BSYNC.RECONVERGENT B1 ;  /* 0x0000000000017941 */ /* 0x000fea0003800200 */
.L_x_77:
        /* <DEDUP_REMOVED lines=12> */
[----:B------:R-:W-:Y:S01]  /*4810*/  VIADD R21, R47, 0xfff00000 ;  /* 0xfff000002f157836 */ /* 0x000fe20000000000 */
[----:B------:R-:W-:-:S05]  /*4820*/  MOV R20, R46 ;  /* 0x0000002e00147202 */ /* 0x000fca0000000f00 */
        /* <DEDUP_REMOVED lines=11> */
.L_x_80:
[----:B------:R-:W-:Y:S05]  /*48e0*/  BSYNC.RECONVERGENT B1 ;  /* 0x0000000000017941 */ /* 0x000fea0003800200 */
.L_x_79:
        /* <DEDUP_REMOVED lines=18> */
.L_x_82:
[----:B------:R-:W-:Y:S05]  /*4a10*/  BSYNC.RECONVERGENT B0 ;  /* 0x0000000000007941 */ /* 0x000fea0003800200 */
.L_x_81:
[----:B------:R-:W-:Y:S01]  /*4a20*/  DADD R10, R48, R10 ;  /* 0x00000000300a7229 */ /* 0x000fe2000000000a */
[C---:B------:R-:W-:Y:S01]  /*4a30*/  LOP3.LUT R3, R12.reuse, 0x1, RZ, 0xc0, !PT ;  /* 0x000000010c037812 */ /* 0x040fe200078ec0ff */
[----:B------:R-:W-:Y:S01]  /*4a40*/  IMAD.MOV.U32 R0, RZ, RZ, 0x40100000 ;  /* 0x40100000ff007424 */ /* 0x000fe200078e00ff */
[----:B------:R-:W-:Y:S02]  /*4a50*/  ISETP.NE.AND P1, PT, R12, 0x2d0, PT ;  /* 0x000002d00c00780c */ /* 0x000fe40003f25270 */
[----:B------:R-:W-:-:S03]  /*4a60*/  ISETP.NE.U32.AND P0, PT, R3, 0x1, PT ;  /* 0x000000010300780c */ /* 0x000fc60003f05070 */
[----:B------:R-:W-:-:S08]  /*4a70*/  DADD R10, R14, R10 ;  /* 0x000000000e0a7229 */ /* 0x000fd0000000000a */
[----:B------:R-:W-:Y:S01]  /*4a80*/  DADD R10, R10, R4 ;  /* 0x000000000a0a7229 */ /* 0x000fe20000000004 */
[----:B------:R-:W-:Y:S02]  /*4a90*/  FSEL R4, R0, 2, !P0 ;  /* 0x4000000000047808 */ /* 0x000fe40004000000 */
[C---:B------:R-:W-:Y:S01]  /*4aa0*/  ISETP.NE.AND P0, PT, R12.reuse, RZ, PT ;  /* 0x000000ff0c00720c */ /* 0x040fe20003f05270 */
[----:B------:R-:W-:Y:S01]  /*4ab0*/  VIADD R12, R12, 0x1 ;  /* 0x000000010c0c7836 */ /* 0x000fe20000000000 */
[----:B------:R-:W-:-:S03]  /*4ac0*/  FSEL R4, R4, 1.875, P1 ;  /* 0x3ff0000004047808 */ /* 0x000fc60000800000 */
[----:B------:R-:W-:Y:S01]  /*4ad0*/  DMUL R8, R10, R8 ;  /* 0x000000080a087228 */ /* 0x000fe20000000000 */
[----:B------:R-:W-:Y:S01]  /*4ae0*/  FSEL R5, R4, 1.875, P0 ;  /* 0x3ff0000004057808 */ /* 0x000fe20000000000 */
[----:B------:R-:W-:Y:S01]  /*4af0*/  IMAD.MOV.U32 R4, RZ, RZ, RZ ;  /* 0x000000ffff047224 */ /* 0x000fe200078e00ff */
[----:B------:R-:W-:-:S05]  /*4b00*/  ISETP.NE.AND P0, PT, R12, 0x2d1, PT ;  /* 0x000002d10c00780c */ /* 0x000fca0003f05270 */
[----:B------:R-:W-:-:S08]  /*4b10*/  DFMA R44, R8, R4, R44 ;  /* 0x00000004082c722b */ /* 0x000fd0000000002c */
[----:B------:R-:W-:Y:S05]  /*4b20*/  @P0 BRA `(.L_x_83) ;  /* 0xffffffdc008c0947 */ /* 0x000fea000383ffff */
[----:B------:R-:W-:Y:S05]  /*4b30*/  BSYNC.RECONVERGENT B2 ;  /* 0x0000000000027941 */ /* 0x000fea0003800200 */
.L_x_44:
[----:B------:R-:W0:Y:S01]  /*4b40*/  MUFU.RCP64H R5, 9.999994290410540998e-07 ;  /* 0x3eb0c6f700057908 */ /* 0x000e220000001800 */
[----:B------:R-:W-:Y:S01]  /*4b50*/  IMAD.MOV.U32 R8, RZ, RZ, -0x5f4a1273 ;  /* 0xa0b5ed8dff087424 */ /* 0x000fe200078e00ff */
[----:B------:R-:W-:Y:S01]  /*4b60*/  UMOV UR4, 0x2dc37c4c ;  /* 0x2dc37c4c00047882 */ /* 0x000fe20000000000 */
[----:B------:R-:W-:Y:S01]  /*4b70*/  IMAD.MOV.U32 R9, RZ, RZ, 0x3eb0c6f7 ;  /* 0x3eb0c6f7ff097424 */ /* 0x000fe200078e00ff */
[----:B------:R-:W-:Y:S01]  /*4b80*/  UMOV UR5, 0x3f67d45e ;  /* 0x3f67d45e00057882 */ /* 0x000fe20000000000 */
[----:B------:R-:W-:Y:S01]  /*4b90*/  IMAD.MOV.U32 R4, RZ, RZ, 0x1 ;  /* 0x00000001ff047424 */ /* 0x000fe200078e00ff */
[----:B------:R-:W-:Y:S01]  /*4ba0*/  DFMA R44, R44, UR4, -R30 ;  /* 0x000000042c2c7c2b */ /* 0x000fe2000800081e */
[----:B------:R-:W-:Y:S09]  /*4bb0*/  BSSY.RECONVERGENT B1, `(.L_x_84) ;  /* 0x0000015000017945 */ /* 0x000ff20003800200 */
[----:B------:R-:W-:Y:S01]  /*4bc0*/  FSETP.GEU.AND P1, PT, |R45|, 6.5827683646048100446e-37, PT ;  /* 0x036000002d00780b */ /* 0x000fe20003f2e200 */
[----:B0-----:R-:W-:-:S08]  /*4bd0*/  DFMA R6, R4, -R8, 1 ;  /* 0x3ff000000406742b */ /* 0x001fd00000000808 */
[----:B------:R-:W-:-:S08]  /*4be0*/  DFMA R6, R6, R6, R6 ;  /* 0x000000060606722b */ /* 0x000fd00000000006 */
[----:B------:R-:W-:-:S08]  /*4bf0*/  DFMA R6, R4, R6, R4 ;  /* 0x000000060406722b */ /* 0x000fd00000000004 */
[----:B------:R-:W-:-:S08]  /*4c00*/  DFMA R4, R6, -R8, 1 ;  /* 0x3ff000000604742b */ /* 0x000fd00000000808 */
[----:B------:R-:W-:-:S08]  /*4c10*/  DFMA R4, R6, R4, R6 ;  /* 0x000000040604722b */ /* 0x000fd00000000006 */
[----:B------:R-:W-:-:S08]  /*4c20*/  DMUL R6, R44, R4 ;  /* 0x000000042c067228 */ /* 0x000fd00000000000 */
[----:B------:R-:W-:-:S08]  /*4c30*/  DFMA R8, R6, -R8, R44 ;  /* 0x800000080608722b */ /* 0x000fd0000000002c */
[----:B------:R-:W-:-:S10]  /*4c40*/  DFMA R4, R4, R8, R6 ;  /* 0x000000080404722b */ /* 0x000fd40000000006 */
[----:B------:R-:W-:-:S05]  /*4c50*/  FFMA R0, RZ, 0.34526798129081726074, R5 ;  /* 0x3eb0c6f7ff007823 */ /* 0x000fca0000000005 */
[----:B------:R-:W-:-:S13]  /*4c60*/  FSETP.GT.AND P0, PT, |R0|, 1.469367938527859385e-39, PT ;  /* 0x001000000000780b */ /* 0x000fda0003f04200 */
[----:B------:R-:W-:Y:S05]  /*4c70*/  @P0 BRA P1, `(.L_x_85) ;  /* 0x0000000000200947 */ /* 0x000fea0000800000 */
[----:B------:R-:W-:Y:S01]  /*4c80*/  IMAD.MOV.U32 R20, RZ, RZ, R44 ;  /* 0x000000ffff147224 */ /* 0x000fe200078e002c */
[----:B------:R-:W-:Y:S01]  /*4c90*/  MOV R13, 0x4ce0 ;  /* 0x00004ce0000d7802 */ /* 0x000fe20000000f00 */
[----:B------:R-:W-:Y:S02]  /*4ca0*/  IMAD.MOV.U32 R21, RZ, RZ, R45 ;  /* 0x000000ffff157224 */ /* 0x000fe400078e002d */
[----:B------:R-:W-:Y:S02]  /*4cb0*/  IMAD.MOV.U32 R52, RZ, RZ, -0x5f4a1273 ;  /* 0xa0b5ed8dff347424 */ /* 0x000fe400078e00ff */
[----:B------:R-:W-:-:S07]  /*4cc0*/  IMAD.MOV.U32 R53, RZ, RZ, 0x3eb0c6f7 ;  /* 0x3eb0c6f7ff357424 */ /* 0x000fce00078e00ff */
[----:B------:R-:W-:Y:S05]  /*4cd0*/  CALL.REL.NOINC `($__internal_1_$__cuda_sm20_div_rn_f64_full) ;  /* 0x0000009000247944 */ /* 0x000fea0003c00000 */
[----:B------:R-:W-:Y:S02]  /*4ce0*/  IMAD.MOV.U32 R4, RZ, RZ, R8 ;  /* 0x000000ffff047224 */ /* 0x000fe400078e0008 */
[----:B------:R-:W-:-:S07]  /*4cf0*/  IMAD.MOV.U32 R5, RZ, RZ, R9 ;  /* 0x000000ffff057224 */ /* 0x000fce00078e0009 */
.L_x_85:
[----:B------:R-:W-:Y:S05]  /*4d00*/  BSYNC.RECONVERGENT B1 ;  /* 0x0000000000017941 */ /* 0x000fea0003800200 */
.L_x_84:
[----:B------:R-:W-:Y:S01]  /*4d10*/  BSSY.RECONVERGENT B2, `(.L_x_86) ;  /* 0x000021e000027945 */ /* 0x000fe20003800200 */
[----:B------:R-:W-:Y:S01]  /*4d20*/  IMAD.MOV.U32 R12, RZ, RZ, RZ ;  /* 0x000000ffff0c7224 */ /* 0x000fe200078e00ff */
[----:B------:R-:W-:-:S07]  /*4d30*/  CS2R R44, SRZ ;  /* 0x00000000002c7805 */ /* 0x000fce000001ff00 */
.L_x_125:
        /* <DEDUP_REMOVED lines=30> */
.L_x_88:
[----:B------:R-:W-:Y:S05]  /*4f20*/  BSYNC.RECONVERGENT B3 ;  /* 0x0000000000037941 */ /* 0x000fea0003800200 */
.L_x_87:
        /* <DEDUP_REMOVED lines=44> */
[----:B------:R-:W-:Y:S01]  /*51f0*/  DFMA R14, R14, R6, R6 ;  /* 0x000000060e0e722b */ /* 0x000fe20000000006 */
[----:B------:R-:W-:Y:S02]  /*5200*/  IMAD.MOV.U32 R6, RZ, RZ, R32 ;  /* 0x000000ffff067224 */ /* 0x000fe400078e0020 */
[----:B------:R-:W-:-:S03]  /*5210*/  IMAD.MOV.U32 R7, RZ, RZ, R33 ;  /* 0x000000ffff077224 */ /* 0x000fc600078e0021 */
[----:B------:R-:W-:-:S04]  /*5220*/  DFMA R10, R8, R10, 1 ;  /* 0x3ff00000080a742b */ /* 0x000fc8000000000a */
[----:B------:R-:W-:-:S06]  /*5230*/  LOP3.LUT R3, R15, 0x80000000, RZ, 0x3c, !PT ;  /* 0x800000000f037812 */ /* 0x000fcc00078e3cff */
        /* <DEDUP_REMOVED lines=29> */
.L_x_90:
[----:B------:R-:W-:Y:S05]  /*5410*/  BSYNC.RECONVERGENT B3 ;  /* 0x0000000000037941 */ /* 0x000fea0003800200 */
.L_x_89:
[----:B------:R-:W0:Y:S01]  /*5420*/  LDCU.64 UR4, c[0x4][0x48] ;  /* 0x01000900ff0477ac */ /* 0x000e220008000a00 */
[----:B------:R-:W-:-:S05]  /*5430*/  IMAD.SHL.U32 R3, R0, 0x40, RZ ;  /* 0x0000004000037824 */ /* 0x000fca00078e00ff */
[----:B------:R-:W-:-:S04]  /*5440*/  LOP3.LUT R3, R3, 0x40, RZ, 0xc0, !PT ;  /* 0x0000004003037812 */ /* 0x000fc800078ec0ff */
[----:B0-----:R-:W-:-:S05]  /*5450*/  IADD3 R8, P0, PT, R3, UR4, RZ ;  /* 0x0000000403087c10 */ /* 0x001fca000ff1e0ff */
[----:B------:R-:W-:-:S05]  /*5460*/  IMAD.X R9, RZ, RZ, UR5, P0 ;  /* 0x00000005ff097e24 */ /* 0x000fca00080e06ff */
[----:B------:R-:W2:Y:S04]  /*5470*/  LDG.E.128.CONSTANT R56, desc[UR36][R8.64] ;  /* 0x0000002408387981 */ /* 0x000ea8000c1e9d00 */
[----:B------:R-:W3:Y:S04]  /*5480*/  LDG.E.128.CONSTANT R60, desc[UR36][R8.64+0x10] ;  /* 0x00001024083c7981 */ /* 0x000ee8000c1e9d00 */
[----:B------:R0:W4:Y:S01]  /*5490*/  LDG.E.128.CONSTANT R64, desc[UR36][R8.64+0x20] ;  /* 0x0000202408407981 */ /* 0x000122000c1e9d00 */
[----:B------:R-:W-:Y:S01]  /*54a0*/  LOP3.LUT R3, R0, 0x1, RZ, 0xc0, !PT ;  /* 0x0000000100037812 */ /* 0x000fe200078ec0ff */
[----:B------:R-:W-:Y:S01]  /*54b0*/  IMAD.MOV.U32 R14, RZ, RZ, 0x20fd8164 ;  /* 0x20fd8164ff0e7424 */ /* 0x000fe200078e00ff */
[----:B------:R-:W-:Y:S01]  /*54c0*/  DMUL R10, R6, R6 ;  /* 0x00000006060a7228 */ /* 0x000fe20000000000 */
[----:B------:R-:W-:Y:S01]  /*54d0*/  UMOV UR4, 0xa0b5ed8d ;  /* 0xa0b5ed8d00047882 */ /* 0x000fe20000000000 */
[----:B------:R-:W-:Y:S01]  /*54e0*/  ISETP.NE.U32.AND P0, PT, R3, 0x1, PT ;  /* 0x000000010300780c */ /* 0x000fe20003f05070 */
[----:B------:R-:W-:Y:S01]  /*54f0*/  UMOV UR5, 0x3eb0c6f7 ;  /* 0x3eb0c6f700057882 */ /* 0x000fe20000000000 */
[----:B------:R-:W-:Y:S01]  /*5500*/  MOV R3, 0x3da8ff83 ;  /* 0x3da8ff8300037802 */ /* 0x000fe20000000f00 */
[----:B------:R-:W-:Y:S01]  /*5510*/  BSSY.RECONVERGENT B3, `(.L_x_91) ;  /* 0x0000030000037945 */ /* 0x000fe20003800200 */
[----:B------:R-:W-:Y:S01]  /*5520*/  FSEL R14, R14, -8.06006814911005101289e+34, !P0 ;  /* 0xf9785eba0e0e7808 */ /* 0x000fe20004000000 */
[----:B0-----:R-:W-:Y:S01]  /*5530*/  DADD R8, R24, UR4 ;  /* 0x0000000418087e29 */ /* 0x001fe20008000000 */
        /* <DEDUP_REMOVED lines=16> */
[----:B------:R-:W-:Y:S01]  /*5640*/  DMUL R8, R8, R6 ;  /* 0x0000000608087228 */ /* 0x000fe20000000000 */
[----:B------:R-:W-:Y:S02]  /*5650*/  IMAD.MOV.U32 R6, RZ, RZ, R32 ;  /* 0x000000ffff067224 */ /* 0x000fe400078e0020 */
[----:B------:R-:W-:-:S05]  /*5660*/  IMAD.MOV.U32 R7, RZ, RZ, R33 ;  /* 0x000000ffff077224 */ /* 0x000fca00078e0021 */
[----:B------:R-:W-:-:S08]  /*5670*/  DFMA R8, R28, R46, R8 ;  /* 0x0000002e1c08722b */ /* 0x000fd00000000008 */
[----:B------:R-:W-:Y:S01]  /*5680*/  DADD R48, R8, 1 ;  /* 0x3ff0000008307429 */ /* 0x000fe20000000000 */
[----:B------:R-:W-:Y:S10]  /*5690*/  @!P4 BRA `(.L_x_92) ;  /* 0x00000000005cc947 */ /* 0x000ff40003800000 */
        /* <DEDUP_REMOVED lines=21> */
.L_x_94:
[----:B------:R-:W-:Y:S05]  /*57f0*/  BSYNC.RECONVERGENT B4 ;  /* 0x0000000000047941 */ /* 0x000fea0003800200 */
.L_x_93:
[----:B------:R-:W-:-:S07]  /*5800*/  VIADD R0, R0, 0x1 ;  /* 0x0000000100007836 */ /* 0x000fce0000000000 */
.L_x_92:
[----:B------:R-:W-:Y:S05]  /*5810*/  BSYNC.RECONVERGENT B3 ;  /* 0x0000000000037941 */ /* 0x000fea0003800200 */
.L_x_91:
        /* <DEDUP_REMOVED lines=16> */
[----:B------:R-:W-:Y:S01]  /*5920*/  FSEL R14, R14, -8.06006814911005101289e+34, !P0 ;  /* 0xf9785eba0e0e7808 */ /* 0x000fe20004000000 */
[----:B0-----:R-:W-:Y:S01]  /*5930*/  DADD R8, R24, UR4 ;  /* 0x0000000418087e29 */ /* 0x001fe20008000000 */
[----:B------:R-:W-:Y:S01]  /*5940*/  FSEL R15, -R3, 0.11223486810922622681, !P0 ;  /* 0x3de5db65030f7808 */ /* 0x000fe20004000100 */
[----:B------:R-:W-:-:S06]  /*5950*/  IMAD.MOV.U32 R41, RZ, RZ, 0x40000000 ;  /* 0x40000000ff297424 */ /* 0x000fcc00078e00ff */
[----:B------:R-:W-:Y:S02]  /*5960*/  DADD R8, R8, R8 ;  /* 0x0000000008087229 */ /* 0x000fe40000000008 */
[----:B--2---:R-:W-:-:S08]  /*5970*/  DFMA R52, R10, R14, R52 ;  /* 0x0000000e0a34722b */ /* 0x004fd00000000034 */
[----:B------:R-:W-:-:S08]  /*5980*/  DFMA R52, R10, R52, R54 ;  /* 0x000000340a34722b */ /* 0x000fd00000000036 */
[----:B---3--:R-:W-:-:S08]  /*5990*/  DFMA R52, R10, R52, R56 ;  /* 0x000000340a34722b */ /* 0x008fd00000000038 */
[----:B------:R-:W-:Y:S02]  /*59a0*/  DFMA R52, R10, R52, R58 ;  /* 0x000000340a34722b */ /* 0x000fe4000000003a */
[----:B------:R-:W-:-:S06]  /*59b0*/  DFMA R58, R18, R46, R16 ;  /* 0x0000002e123a722b */ /* 0x000fcc0000000010 */
[----:B----4-:R-:W-:Y:S02]  /*59c0*/  DFMA R52, R10, R52, R60 ;  /* 0x000000340a34722b */ /* 0x010fe4000000003c */
[----:B------:R-:W-:-:S06]  /*59d0*/  DMUL R60, R18, R58 ;  /* 0x0000003a123c7228 */ /* 0x000fcc0000000000 */
[----:B------:R-:W-:-:S08]  /*59e0*/  DFMA R52, R10, R52, R62 ;  /* 0x000000340a34722b */ /* 0x000fd0000000003e */
[----:B------:R-:W-:Y:S02]  /*59f0*/  DFMA R6, R52, R6, R6 ;  /* 0x000000063406722b */ /* 0x000fe40000000006 */
[----:B------:R-:W-:-:S10]  /*5a00*/  DFMA R10, R10, R52, 1 ;  /* 0x3ff000000a0a742b */ /* 0x000fd40000000034 */
[----:B------:R-:W-:Y:S02]  /*5a10*/  FSEL R10, R10, R6, !P0 ;  /* 0x000000060a0a7208 */ /* 0x000fe40004000000 */
        /* <DEDUP_REMOVED lines=13> */
.L_x_95:
        /* <DEDUP_REMOVED lines=14> */
.L_x_97:
[----:B------:R-:W-:Y:S05]  /*5bd0*/  BSYNC.RECONVERGENT B0 ;  /* 0x0000000000007941 */ /* 0x000fea0003800200 */
.L_x_96:
        /* <DEDUP_REMOVED lines=13> */
.L_x_98:
        /* <DEDUP_REMOVED lines=14> */
.L_x_100:
[----:B------:R-:W-:Y:S05]  /*5d90*/  BSYNC.RECONVERGENT B0 ;  /* 0x0000000000007941 */ /* 0x000fea0003800200 */
.L_x_99:
        /* <DEDUP_REMOVED lines=14> */
.L_x_101:
        /* <DEDUP_REMOVED lines=20> */
.L_x_103:
[----:B------:R-:W-:Y:S05]  /*5fc0*/  BSYNC.RECONVERGENT B0 ;  /* 0x0000000000007941 */ /* 0x000fea0003800200 */
.L_x_102:
        /* <DEDUP_REMOVED lines=20> */
.L_x_105:
[----:B------:R-:W-:Y:S05]  /*6110*/  BSYNC.RECONVERGENT B1 ;  /* 0x0000000000017941 */ /* 0x000fea0003800200 */
.L_x_104:
        /* <DEDUP_REMOVED lines=21> */
.L_x_107:
[----:B------:R-:W-:Y:S05]  /*6270*/  BSYNC.RECONVERGENT B1 ;  /* 0x0000000000017941 */ /* 0x000fea0003800200 */
.L_x_106:
[----:B------:R-:W-:Y:S01]  /*6280*/  DADD R6, -RZ, |R58| ;  /* 0x00000000ff067229 */ /* 0x000fe2000000053a */
[----:B------:R-:W-:Y:S01]  /*6290*/  BSSY.RECONVERGENT B0, `(.L_x_108) ;  /* 0x0000007000007945 */ /* 0x000fe20003800200 */
[----:B------:R-:W-:Y:S01]  /*62a0*/  DMUL R14, R54, R8 ;  /* 0x00000008360e7228 */ /* 0x000fe20000000000 */
[----:B------:R-:W-:Y:S01]  /*62b0*/  IMAD.MOV.U32 R41, RZ, RZ, 0x40000000 ;  /* 0x40000000ff297424 */ /* 0x000fe200078e00ff */
[----:B------:R-:W-:-:S06]  /*62c0*/  MOV R0, 0x6300 ;  /* 0x0000630000007802 */ /* 0x000fcc0000000f00 */
[----:B------:R-:W-:Y:S02]  /*62d0*/  IMAD.MOV.U32 R8, RZ, RZ, R6 ;  /* 0x000000ffff087224 */ /* 0x000fe400078e0006 */
[----:B------:R-:W-:-:S07]  /*62e0*/  IMAD.MOV.U32 R3, RZ, RZ, R7 ;  /* 0x000000ffff037224 */ /* 0x000fce00078e0007 */
[----:B------:R-:W-:Y:S05]  /*62f0*/  CALL.REL.NOINC `($_Z15minimize_coeffsPdS_S_ii$__internal_accurate_pow) ;  /* 0x0000008000d07944 */ /* 0x000fea0003c00000 */
[----:B------:R-:W-:Y:S05]  /*6300*/  BSYNC.RECONVERGENT B0 ;  /* 0x0000000000007941 */ /* 0x000fea0003800200 */
.L_x_108:
[C---:B------:R-:W-:Y:S01]  /*6310*/  DADD R8, R58.reuse, 2 ;  /* 0x400000003a087429 */ /* 0x040fe20000000000 */
[----:B------:R-:W-:Y:S01]  /*6320*/  BSSY.RECONVERGENT B0, `(.L_x_109) ;  /* 0x000000f000007945 */ /* 0x000fe20003800200 */
[C---:B------:R-:W-:Y:S02]  /*6330*/  DSETP.NEU.AND P0, PT, R58.reuse, RZ, PT ;  /* 0x000000ff3a00722a */ /* 0x040fe40003f0d000 */
[----:B------:R-:W-:-:S04]  /*6340*/  DSETP.NEU.AND P2, PT, R58, 1, PT ;  /* 0x3ff000003a00742a */ /* 0x000fc80003f4d000 */
[----:B------:R-:W-:Y:S02]  /*6350*/  FSEL R6, R6, RZ, P0 ;  /* 0x000000ff06067208 */ /* 0x000fe40000000000 */
[----:B------:R-:W-:Y:S02]  /*6360*/  LOP3.LUT R8, R9, 0x7ff00000, RZ, 0xc0, !PT ;  /* 0x7ff0000009087812 */ /* 0x000fe400078ec0ff */
[----:B------:R-:W-:Y:S02]  /*6370*/  FSEL R7, R7, RZ, P0 ;  /* 0x000000ff07077208 */ /* 0x000fe40000000000 */
[----:B------:R-:W-:Y:S01]  /*6380*/  ISETP.NE.AND P1, PT, R8, 0x7ff00000, PT ;  /* 0x7ff000000800780c */ /* 0x000fe20003f25270 */
[----:B------:R-:W-:-:S12]  /*6390*/  DADD R8, -RZ, |R48| ;  /* 0x00000000ff087229 */ /* 0x000fd80000000530 */
[----:B------:R-:W-:Y:S05]  /*63a0*/  @P1 BRA `(.L_x_110) ;  /* 0x0000000000181947 */ /* 0x000fea0003800000 */
[----:B------:R-:W-:-:S14]  /*63b0*/  DSETP.NAN.AND P0, PT, R58, R58, PT ;  /* 0x0000003a3a00722a */ /* 0x000fdc0003f08000 */
[----:B------:R-:W-:Y:S01]  /*63c0*/  @P0 DADD R6, R58, 2 ;  /* 0x400000003a060429 */ /* 0x000fe20000000000 */
[----:B------:R-:W-:Y:S10]  /*63d0*/  @P0 BRA `(.L_x_110) ;  /* 0x00000000000c0947 */ /* 0x000ff40003800000 */
[----:B------:R-:W-:-:S14]  /*63e0*/  DSETP.NEU.AND P0, PT, |R58|, +INF , PT ;  /* 0x7ff000003a00742a */ /* 0x000fdc0003f0d200 */
[----:B------:R-:W-:Y:S02]  /*63f0*/  @!P0 IMAD.MOV.U32 R6, RZ, RZ, 0x0 ;  /* 0x00000000ff068424 */ /* 0x000fe400078e00ff */
[----:B------:R-:W-:-:S07]  /*6400*/  @!P0 IMAD.MOV.U32 R7, RZ, RZ, 0x7ff00000 ;  /* 0x7ff00000ff078424 */ /* 0x000fce00078e00ff */
.L_x_110:
[----:B------:R-:W-:Y:S05]  /*6410*/  BSYNC.RECONVERGENT B0 ;  /* 0x0000000000007941 */ /* 0x000fea0003800200 */
.L_x_109:
        /* <DEDUP_REMOVED lines=9> */
.L_x_111:
[C---:B------:R-:W-:Y:S01]  /*64b0*/  DADD R8, R48.reuse, 3 ;  /* 0x4008000030087429 */ /* 0x040fe20000000000 */
[----:B------:R-:W-:Y:S01]  /*64c0*/  ISETP.GE.AND P0, PT, R49, RZ, PT ;  /* 0x000000ff3100720c */ /* 0x000fe20003f06270 */
[----:B------:R-:W-:Y:S01]  /*64d0*/  DADD R20, -RZ, -R6 ;  /* 0x00000000ff147229 */ /* 0x000fe20000000906 */
[----:B------:R-:W-:Y:S01]  /*64e0*/  BSSY.RECONVERGENT B0, `(.L_x_112) ;  /* 0x0000013000007945 */ /* 0x000fe20003800200 */
[C---:B------:R-:W-:Y:S02]  /*64f0*/  DSETP.NEU.AND P1, PT, R48.reuse, RZ, PT ;  /* 0x000000ff3000722a */ /* 0x040fe40003f2d000 */
[----:B------:R-:W-:-:S04]  /*6500*/  DSETP.NEU.AND P3, PT, R48, 1, PT ;  /* 0x3ff000003000742a */ /* 0x000fc80003f6d000 */
[----:B------:R-:W-:Y:S01]  /*6510*/  LOP3.LUT R0, R9, 0x7ff00000, RZ, 0xc0, !PT ;  /* 0x7ff0000009007812 */ /* 0x000fe200078ec0ff */
[----:B------:R-:W-:Y:S01]  /*6520*/  DADD R8, -RZ, |R46| ;  /* 0x00000000ff087229 */ /* 0x000fe2000000052e */
[----:B------:R-:W-:Y:S02]  /*6530*/  FSEL R6, R20, R6, !P0 ;  /* 0x0000000614067208 */ /* 0x000fe40004000000 */
[----:B------:R-:W-:Y:S02]  /*6540*/  ISETP.NE.AND P2, PT, R0, 0x7ff00000, PT ;  /* 0x7ff000000000780c */ /* 0x000fe40003f45270 */
[----:B------:R-:W-:Y:S02]  /*6550*/  FSEL R21, R21, R7, !P0 ;  /* 0x0000000715157208 */ /* 0x000fe40004000000 */
[----:B------:R-:W-:Y:S02]  /*6560*/  FSEL R6, R6, RZ, P1 ;  /* 0x000000ff06067208 */ /* 0x000fe40000800000 */
[----:B------:R-:W-:Y:S01]  /*6570*/  FSEL R7, R49, R21, !P1 ;  /* 0x0000001531077208 */ /* 0x000fe20004800000 */
[----:B------:R-:W-:-:S06]  /*6580*/  IMAD.MOV.U32 R3, RZ, RZ, R9 ;  /* 0x000000ffff037224 */ /* 0x000fcc00078e0009 */
        /* <DEDUP_REMOVED lines=8> */
.L_x_113:
[----:B------:R-:W-:Y:S05]  /*6610*/  BSYNC.RECONVERGENT B0 ;  /* 0x0000000000007941 */ /* 0x000fea0003800200 */
.L_x_112:
[----:B------:R-:W-:Y:S01]  /*6620*/  BSSY.RECONVERGENT B0, `(.L_x_114) ;  /* 0x0000006000007945 */ /* 0x000fe20003800200 */
[----:B------:R-:W-:Y:S01]  /*6630*/  FSEL R60, R6, RZ, P3 ;  /* 0x000000ff063c7208 */ /* 0x000fe20001800000 */
[----:B------:R-:W-:Y:S01]  /*6640*/  IMAD.MOV.U32 R41, RZ, RZ, 0x40000000 ;  /* 0x40000000ff297424 */ /* 0x000fe200078e00ff */
[----:B------:R-:W-:Y:S02]  /*6650*/  FSEL R61, R7, 1.875, P3 ;  /* 0x3ff00000073d7808 */ /* 0x000fe40001800000 */
[----:B------:R-:W-:-:S07]  /*6660*/  MOV R0, 0x6680 ;  /* 0x0000668000007802 */ /* 0x000fce0000000f00 */
[----:B------:R-:W-:Y:S05]  /*6670*/  CALL.REL.NOINC `($_Z15minimize_coeffsPdS_S_ii$__internal_accurate_pow) ;  /* 0x0000007c00f07944 */ /* 0x000fea0003c00000 */
[----:B------:R-:W-:Y:S05]  /*6680*/  BSYNC.RECONVERGENT B0 ;  /* 0x0000000000007941 */ /* 0x000fea0003800200 */
.L_x_114:
[----:B------:R-:W0:Y:S01]  /*6690*/  MUFU.RCP64H R21, 12 ;  /* 0x4028000000157908 */ /* 0x000e220000001800 */
[C---:B------:R-:W-:Y:S01]  /*66a0*/  DADD R8, R46.reuse, 2 ;  /* 0x400000002e087429 */ /* 0x040fe20000000000 */
[----:B------:R-:W-:Y:S01]  /*66b0*/  MOV R50, 0x0 ;  /* 0x0000000000327802 */ /* 0x000fe20000000f00 */
[----:B------:R-:W-:Y:S01]  /*66c0*/  IMAD.MOV.U32 R51, RZ, RZ, 0x40280000 ;  /* 0x40280000ff337424 */ /* 0x000fe200078e00ff */
[----:B------:R-:W-:Y:S01]  /*66d0*/  DSETP.NEU.AND P0, PT, R46, RZ, PT ;  /* 0x000000ff2e00722a */ /* 0x000fe20003f0d000 */
[----:B------:R-:W-:Y:S01]  /*66e0*/  IMAD.MOV.U32 R20, RZ, RZ, 0x1 ;  /* 0x00000001ff147424 */ /* 0x000fe200078e00ff */
[----:B------:R-:W-:Y:S04]  /*66f0*/  BSSY.RECONVERGENT B0, `(.L_x_115) ;  /* 0x000000f000007945 */ /* 0x000fe80003800200 */
[----:B------:R-:W-:-:S02]  /*6700*/  FSEL R6, R6, RZ, P0 ;  /* 0x000000ff06067208 */ /* 0x000fc40000000000 */
        /* <DEDUP_REMOVED lines=13> */
.L_x_116:
[----:B------:R-:W-:Y:S05]  /*67e0*/  BSYNC.RECONVERGENT B0 ;  /* 0x0000000000007941 */ /* 0x000fea0003800200 */
.L_x_115:
        /* <DEDUP_REMOVED lines=24> */
.L_x_118:
[----:B------:R-:W-:Y:S05]  /*6970*/  BSYNC.RECONVERGENT B1 ;  /* 0x0000000000017941 */ /* 0x000fea0003800200 */
.L_x_117:
        /* <DEDUP_REMOVED lines=24> */
.L_x_120:
[----:B------:R-:W-:Y:S05]  /*6b00*/  BSYNC.RECONVERGENT B1 ;  /* 0x0000000000017941 */ /* 0x000fea0003800200 */
.L_x_119:
        /* <DEDUP_REMOVED lines=25> */
.L_x_122:
[----:B------:R-:W-:Y:S05]  /*6ca0*/  BSYNC.RECONVERGENT B1 ;  /* 0x0000000000017941 */ /* 0x000fea0003800200 */
.L_x_121:
        /* <DEDUP_REMOVED lines=18> */
.L_x_124:
[----:B------:R-:W-:Y:S05]  /*6dd0*/  BSYNC.RECONVERGENT B0 ;  /* 0x0000000000007941 */ /* 0x000fea0003800200 */
.L_x_123:
        /* <DEDUP_REMOVED lines=18> */
.L_x_86:
        /* <DEDUP_REMOVED lines=22> */
[----:B------:R-:W-:Y:S01]  /*7060*/  IMAD.MOV.U32 R21, RZ, RZ, R31 ;  /* 0x000000ffff157224 */ /* 0x000fe200078e001f */
[----:B------:R-:W-:Y:S01]  /*7070*/  MOV R13, 0x70a0 ;  /* 0x000070a0000d7802 */ /* 0x000fe20000000f00 */
[----:B------:R-:W-:-:S07]  /*7080*/  IMAD.MOV.U32 R53, RZ, RZ, 0x3eb0c6f7 ;  /* 0x3eb0c6f7ff357424 */ /* 0x000fce00078e00ff */
[----:B------:R-:W-:Y:S05]  /*7090*/  CALL.REL.NOINC `($__internal_1_$__cuda_sm20_div_rn_f64_full) ;  /* 0x0000006c00347944 */ /* 0x000fea0003c00000 */
[----:B------:R-:W-:Y:S02]  /*70a0*/  IMAD.MOV.U32 R6, RZ, RZ, R8 ;  /* 0x000000ffff067224 */ /* 0x000fe400078e0008 */
[----:B------:R-:W-:-:S07]  /*70b0*/  IMAD.MOV.U32 R7, RZ, RZ, R9 ;  /* 0x000000ffff077224 */ /* 0x000fce00078e0009 */
.L_x_127:
[----:B------:R-:W-:Y:S05]  /*70c0*/  BSYNC.RECONVERGENT B1 ;  /* 0x0000000000017941 */ /* 0x000fea0003800200 */
.L_x_126:
[----:B------:R-:W-:Y:S01]  /*70d0*/  DMUL R8, R6, R6 ;  /* 0x0000000606087228 */ /* 0x000fe20000000000 */
[----:B------:R-:W-:Y:S01]  /*70e0*/  IMAD.MOV.U32 R12, RZ, RZ, 0x0 ;  /* 0x00000000ff0c7424 */ /* 0x000fe200078e00ff */
[----:B------:R-:W-:Y:S01]  /*70f0*/  BSSY.RECONVERGENT B1, `(.L_x_128) ;  /* 0x000001a000017945 */ /* 0x000fe20003800200 */
[----:B------:R-:W-:-:S05]  /*7100*/  IMAD.MOV.U32 R13, RZ, RZ, 0x3fd80000 ;  /* 0x3fd80000ff0d7424 */ /* 0x000fca00078e00ff */
[----:B------:R-:W-:-:S06]  /*7110*/  DFMA R14, R4, R4, R8 ;  /* 0x00000004040e722b */ /* 0x000fcc0000000008 */
[----:B------:R-:W0:Y:S04]  /*7120*/  MUFU.RSQ64H R9, R15 ;  /* 0x0000000f00097308 */ /* 0x000e280000001c00 */
[----:B------:R-:W-:-:S05]  /*7130*/  VIADD R8, R15, 0xfcb00000 ;  /* 0xfcb000000f087836 */ /* 0x000fca0000000000 */
        /* <DEDUP_REMOVED lines=16> */
[----:B------:R-:W-:Y:S02]  /*7240*/  IMAD.MOV.U32 R55, RZ, RZ, R45 ;  /* 0x000000ffff377224 */ /* 0x000fe400078e002d */
[----:B------:R-:W-:Y:S02]  /*7250*/  IMAD.MOV.U32 R50, RZ, RZ, R30 ;  /* 0x000000ffff327224 */ /* 0x000fe400078e001e */
[----:B------:R-:W-:-:S02]  /*7260*/  IMAD.MOV.U32 R51, RZ, RZ, R31 ;  /* 0x000000ffff337224 */ /* 0x000fc400078e001f */
[----:B------:R-:W-:-:S07]  /*7270*/  IMAD.MOV.U32 R21, RZ, RZ, R13 ;  /* 0x000000ffff157224 */ /* 0x000fce00078e000d */
[----:B------:R-:W-:Y:S05]  /*7280*/  CALL.REL.NOINC `($__internal_2_$__cuda_sm20_dsqrt_rn_f64_mediumpath_v1) ;  /* 0x00000070003c7944 */ /* 0x000fea0003c00000 */
.L_x_129:
[----:B------:R-:W-:Y:S05]  /*7290*/  BSYNC.RECONVERGENT B1 ;  /* 0x0000000000017941 */ /* 0x000fea0003800200 */
.L_x_128:
[----:B------:R-:W-:Y:S01]  /*72a0*/  UMOV UR4, 0xe0000000 ;  /* 0xe000000000047882 */ /* 0x000fe20000000000 */
[----:B------:R-:W-:Y:S02]  /*72b0*/  UMOV UR5, 0x3f50624d ;  /* 0x3f50624d00057882 */ /* 0x000fe40000000000 */
[----:B------:R-:W-:-:S14]  /*72c0*/  DSETP.GEU.AND P0, PT, R10, UR4, PT ;  /* 0x000000040a007e2a */ /* 0x000fdc000bf0e000 */
[----:B------:R-:W-:Y:S05]  /*72d0*/  @!P0 BRA `(.L_x_130) ;  /* 0x0000000400408947 */ /* 0x000fea0003800000 */
[----:B------:R-:W-:Y:S01]  /*72e0*/  UMOV UR4, 0x80000000 ;  /* 0x8000000000047882 */ /* 0x000fe20000000000 */
[----:B------:R-:W-:Y:S02]  /*72f0*/  UMOV UR5, 0x3ed4f8b5 ;  /* 0x3ed4f8b500057882 */ /* 0x000fe40000000000 */
[----:B------:R-:W-:Y:S02]  /*7300*/  DFMA R28, R4, -UR4, R28 ;  /* 0x80000004041c7c2b */ /* 0x000fe4000800001c */
[----:B------:R-:W-:-:S06]  /*7310*/  DFMA R24, R6, -UR4, R24 ;  /* 0x8000000406187c2b */ /* 0x000fcc0008000018 */
[----:B------:R-:W-:-:S06]  /*7320*/  DSETP.GT.AND P0, PT, R28, R18, PT ;  /* 0x000000121c00722a */ /* 0x000fcc0003f04000 */
[----:B------:R-:W-:-:S14]  /*7330*/  DSETP.GEU.AND P0, PT, R28, -R18, !P0 ;  /* 0x800000121c00722a */ /* 0x000fdc000470e000 */
[----:B------:R-:W-:Y:S05]  /*7340*/  @!P0 BRA `(.L_x_131) ;  /* 0x0000000000bc8947 */ /* 0x000fea0003800000 */
[----:B------:R-:W-:-:S06]  /*7350*/  DSETP.GT.AND P0, PT, R24, R18, PT ;  /* 0x000000121800722a */ /* 0x000fcc0003f04000 */
[----:B------:R-:W-:-:S14]  /*7360*/  DSETP.GEU.AND P0, PT, R24, -R18, !P0 ;  /* 0x800000121800722a */ /* 0x000fdc000470e000 */
[----:B------:R-:W-:Y:S05]  /*7370*/  @!P0 BRA `(.L_x_132) ;  /* 0x0000000000488947 */ /* 0x000fea0003800000 */
[----:B------:R-:W-:Y:S01]  /*7380*/  ISETP.NE.AND P0, PT, R26, 0x7a11f, PT ;  /* 0x0007a11f1a00780c */ /* 0x000fe20003f05270 */
[----:B------:R-:W-:-:S12]  /*7390*/  BSSY.RECONVERGENT B7, `(.L_x_133) ;  /* 0x000000c000077945 */ /* 0x000fd80003800200 */
[----:B------:R-:W-:Y:S05]  /*73a0*/  @P0 BRA `(.L_x_134) ;  /* 0x0000000000280947 */ /* 0x000fea0003800000 */
[----:B------:R-:W-:Y:S01]  /*73b0*/  MOV R0, 0x0 ;  /* 0x0000000000007802 */ /* 0x000fe20000000f00 */
[----:B------:R0:W-:Y:S01]  /*73c0*/  STL.128 [R1], R16 ;  /* 0x0000001001007387 */ /* 0x0001e20000100c00 */
[----:B------:R-:W1:Y:S01]  /*73d0*/  LDCU.64 UR4, c[0x4][0x30] ;  /* 0x01000600ff0477ac */ /* 0x000e620008000a00 */
[----:B------:R-:W-:Y:S01]  /*73e0*/  IMAD.MOV.U32 R6, RZ, RZ, R22 ;  /* 0x000000ffff067224 */ /* 0x000fe200078e0016 */
[----:B------:R0:W2:Y:S01]  /*73f0*/  LDC.64 R8, c[0x4][R0] ;  /* 0x0100000000087b82 */ /* 0x0000a20000000a00 */
[----:B------:R-:W-:Y:S02]  /*7400*/  IMAD.MOV.U32 R7, RZ, RZ, R2 ;  /* 0x000000ffff077224 */ /* 0x000fe400078e0002 */
[----:B-1----:R-:W-:Y:S02]  /*7410*/  IMAD.U32 R4, RZ, RZ, UR4 ;  /* 0x00000004ff047e24 */ /* 0x002fe4000f8e00ff */
[----:B0-----:R-:W-:-:S07]  /*7420*/  IMAD.U32 R5, RZ, RZ, UR5 ;  /* 0x00000005ff057e24 */ /* 0x001fce000f8e00ff */
[----:B------:R-:W-:-:S07]  /*7430*/  LEPC R20, `(.L_x_134) ;  /* 0x000000001014794e */ /* 0x000fce0000000000 */
[----:B--2---:R-:W-:Y:S05]  /*7440*/  CALL.ABS.NOINC R8 ;  /* 0x0000000008007343 */ /* 0x004fea0003c00000 */
.L_x_134:
[----:B------:R-:W-:Y:S05]  /*7450*/  BSYNC.RECONVERGENT B7 ;  /* 0x0000000000077941 */ /* 0x000fea0003800200 */
.L_x_133:
[----:B------:R-:W-:-:S05]  /*7460*/  VIADD R26, R26, 0x1 ;  /* 0x000000011a1a7836 */ /* 0x000fca0000000000 */
[----:B------:R-:W-:-:S13]  /*7470*/  ISETP.NE.AND P0, PT, R26, 0x7a120, PT ;  /* 0x0007a1201a00780c */ /* 0x000fda0003f05270 */
[----:B------:R-:W-:Y:S05]  /*7480*/  @P0 BRA `(.L_x_135) ;  /* 0xffffff8c00d40947 */ /* 0x000fea000383ffff */
[----:B------:R-:W-:Y:S05]  /*7490*/  BRA `(.L_x_136) ;  /* 0x0000000400007947 */ /* 0x000fea0003800000 */
.L_x_132:
[----:B------:R-:W0:Y:S01]  /*74a0*/  I2F.F64.U32 R26, R26 ;  /* 0x0000001a001a7312 */ /* 0x000e220000201800 */
[----:B------:R-:W-:Y:S01]  /*74b0*/  MOV R23, 0x0 ;  /* 0x0000000000177802 */ /* 0x000fe20000000f00 */
[----:B------:R1:W-:Y:S01]  /*74c0*/  STL.128 [R1], R16 ;  /* 0x0000001001007387 */ /* 0x0003e20000100c00 */
[----:B------:R-:W2:Y:S01]  /*74d0*/  LDCU.64 UR4, c[0x4][0x20] ;  /* 0x01000400ff0477ac */ /* 0x000ea20008000a00 */
[----:B------:R-:W-:Y:S01]  /*74e0*/  IMAD.MOV.U32 R6, RZ, RZ, R22 ;  /* 0x000000ffff067224 */ /* 0x000fe200078e0016 */
[----:B------:R1:W3:Y:S01]  /*74f0*/  LDC.64 R8, c[0x4][R23] ;  /* 0x0100000017087b82 */ /* 0x0002e20000000a00 */
[----:B------:R-:W-:Y:S01]  /*7500*/  IMAD.MOV.U32 R7, RZ, RZ, R2 ;  /* 0x000000ffff077224 */ /* 0x000fe200078e0002 */
[----:B0-----:R1:W-:Y:S01]  /*7510*/  STL.128 [R1+0x10], R24 ;  /* 0x0000101801007387 */ /* 0x0013e20000100c00 */
[----:B--2---:R-:W-:Y:S02]  /*7520*/  IMAD.U32 R4, RZ, RZ, UR4 ;  /* 0x00000004ff047e24 */ /* 0x004fe4000f8e00ff */
[----:B------:R-:W-:-:S07]  /*7530*/  IMAD.U32 R5, RZ, RZ, UR5 ;  /* 0x00000005ff057e24 */ /* 0x000fce000f8e00ff */
[----:B------:R-:W-:-:S07]  /*7540*/  LEPC R20, `(.L_x_137) ;  /* 0x000000001014794e */ /* 0x000fce0000000000 */
[----:B-1-3--:R-:W-:Y:S05]  /*7550*/  CALL.ABS.NOINC R8 ;  /* 0x0000000008007343 */ /* 0x00afea0003c00000 */
.L_x_137:
[----:B------:R-:W-:Y:S01]  /*7560*/  IMAD.MOV.U32 R8, RZ, RZ, -0x147ae148 ;  /* 0xeb851eb8ff087424 */ /* 0x000fe200078e00ff */
[----:B------:R0:W1:Y:S01]  /*7570*/  LDC.64 R10, c[0x4][R23] ;  /* 0x01000000170a7b82 */ /* 0x0000620000000a00 */
[----:B------:R-:W-:Y:S01]  /*7580*/  IMAD.MOV.U32 R9, RZ, RZ, 0x3f9eb851 ;  /* 0x3f9eb851ff097424 */ /* 0x000fe200078e00ff */
[----:B------:R-:W2:Y:S01]  /*7590*/  LDCU.64 UR4, c[0x4][0x28] ;  /* 0x01000500ff0477ac */ /* 0x000ea20008000a00 */
[----:B------:R-:W-:Y:S02]  /*75a0*/  IMAD.MOV.U32 R6, RZ, RZ, R22 ;  /* 0x000000ffff067224 */ /* 0x000fe400078e0016 */
[----:B------:R-:W-:Y:S01]  /*75b0*/  IMAD.MOV.U32 R7, RZ, RZ, R2 ;  /* 0x000000ffff077224 */ /* 0x000fe200078e0002 */
[----:B------:R0:W-:Y:S01]  /*75c0*/  STL.64 [R1], R8 ;  /* 0x0000000801007387 */ /* 0x0001e20000100a00 */
[----:B--2---:R-:W-:Y:S02]  /*75d0*/  IMAD.U32 R4, RZ, RZ, UR4 ;  /* 0x00000004ff047e24 */ /* 0x004fe4000f8e00ff */
[----:B0-----:R-:W-:-:S07]  /*75e0*/  IMAD.U32 R5, RZ, RZ, UR5 ;  /* 0x00000005ff057e24 */ /* 0x001fce000f8e00ff */
[----:B------:R-:W-:-:S07]  /*75f0*/  LEPC R20, `(.L_x_138) ;  /* 0x000000001014794e */ /* 0x000fce0000000000 */
[----:B-1----:R-:W-:Y:S05]  /*7600*/  CALL.ABS.NOINC R10 ;  /* 0x000000000a007343 */ /* 0x002fea0003c00000 */
.L_x_138:
[----:B------:R-:W-:Y:S02]  /*7610*/  IMAD.MOV.U32 R24, RZ, RZ, -0x147ae148 ;  /* 0xeb851eb8ff187424 */ /* 0x000fe400078e00ff */
[----:B------:R-:W-:Y:S01]  /*7620*/  IMAD.MOV.U32 R25, RZ, RZ, 0x3f9eb851 ;  /* 0x3f9eb851ff197424 */ /* 0x000fe200078e00ff */
[----:B------:R-:W-:Y:S06]  /*7630*/  BRA `(.L_x_136) ;  /* 0x0000000000987947 */ /* 0x000fec0003800000 */
.L_x_131:
        /* <DEDUP_REMOVED lines=12> */
.L_x_139:
        /* <DEDUP_REMOVED lines=11> */
.L_x_140:
[----:B------:R-:W-:Y:S02]  /*77b0*/  HFMA2 R28, -RZ, RZ, -3850, 0.006561279296875 ;  /* 0xeb851eb8ff1c7431 */ /* 0x000fe400000001ff */
[----:B------:R-:W-:Y:S01]  /*77c0*/  IMAD.MOV.U32 R29, RZ, RZ, 0x3f9eb851 ;  /* 0x3f9eb851ff1d7424 */ /* 0x000fe200078e00ff */
[----:B------:R-:W-:Y:S06]  /*77d0*/  BRA `(.L_x_136) ;  /* 0x0000000000307947 */ /* 0x000fec0003800000 */
.L_x_130:
[----:B------:R-:W0:Y:S01]  /*77e0*/  I2F.F64.U32 R26, R26 ;  /* 0x0000001a001a7312 */ /* 0x000e220000201800 */
[----:B------:R-:W-:Y:S01]  /*77f0*/  MOV R0, 0x0 ;  /* 0x0000000000007802 */ /* 0x000fe20000000f00 */
[----:B------:R1:W-:Y:S01]  /*7800*/  STL.128 [R1], R16 ;  /* 0x0000001001007387 */ /* 0x0003e20000100c00 */
[----:B------:R-:W2:Y:S01]  /*7810*/  LDCU.64 UR4, c[0x4][0x8] ;  /* 0x01000100ff0477ac */ /* 0x000ea20008000a00 */
[----:B------:R-:W-:Y:S01]  /*7820*/  IMAD.MOV.U32 R6, RZ, RZ, R22 ;  /* 0x000000ffff067224 */ /* 0x000fe200078e0016 */
[----:B------:R1:W3:Y:S01]  /*7830*/  LDC.64 R8, c[0x4][R0] ;  /* 0x0100000000087b82 */ /* 0x0002e20000000a00 */
[----:B------:R-:W-:Y:S01]  /*7840*/  IMAD.MOV.U32 R7, RZ, RZ, R2 ;  /* 0x000000ffff077224 */ /* 0x000fe200078e0002 */
[----:B0-----:R1:W-:Y:S01]  /*7850*/  STL.64 [R1+0x10], R26 ;  /* 0x0000101a01007387 */ /* 0x0013e20000100a00 */
[----:B--2---:R-:W-:Y:S02]  /*7860*/  IMAD.U32 R4, RZ, RZ, UR4 ;  /* 0x00000004ff047e24 */ /* 0x004fe4000f8e00ff */
[----:B------:R-:W-:-:S07]  /*7870*/  IMAD.U32 R5, RZ, RZ, UR5 ;  /* 0x00000005ff057e24 */ /* 0x000fce000f8e00ff */
[----:B------:R-:W-:-:S07]  /*7880*/  LEPC R20, `(.L_x_136) ;  /* 0x000000001014794e */ /* 0x000fce0000000000 */
[----:B-1-3--:R-:W-:Y:S05]  /*7890*/  CALL.ABS.NOINC R8 ;  /* 0x0000000008007343 */ /* 0x00afea0003c00000 */
.L_x_136:
[----:B------:R-:W-:Y:S05]  /*78a0*/  BSYNC.RECONVERGENT B6 ;  /* 0x0000000000067941 */ /* 0x000fea0003800200 */
.L_x_0:
[----:B------:R-:W-:Y:S01]  /*78b0*/  DADD R30, R24, R24 ;  /* 0x00000000181e7229 */ /* 0x000fe20000000018 */
[----:B------:R-:W-:Y:S01]  /*78c0*/  BSSY.RECONVERGENT B2, `(.L_x_141) ;  /* 0x000021c000027945 */ /* 0x000fe20003800200 */
[----:B------:R-:W-:Y:S01]  /*78d0*/  IMAD.MOV.U32 R12, RZ, RZ, -0x2d1 ;  /* 0xfffffd2fff0c7424 */ /* 0x000fe200078e00ff */
[----:B------:R-:W-:Y:S01]  /*78e0*/  CS2R R60, SRZ ;  /* 0x00000000003c7805 */ /* 0x000fe2000001ff00 */
[----:B------:R-:W-:Y:S01]  /*78f0*/  IMAD.MOV.U32 R43, RZ, RZ, 0x2d0 ;  /* 0x000002d0ff2b7424 */ /* 0x000fe200078e00ff */
[----:B------:R-:W-:-:S07]  /*7900*/  CS2R R26, SRZ ;  /* 0x00000000001a7805 */ /* 0x000fce000001ff00 */
.L_x_180:
[----:B------:R-:W-:Y:S01]  /*7910*/  UMOV UR4, 0xa2529d39 ;  /* 0xa2529d3900047882 */ /* 0x000fe20000000000 */
[----:B------:R-:W-:Y:S01]  /*7920*/  UMOV UR5, 0x3f81df46 ;  /* 0x3f81df4600057882 */ /* 0x000fe20000000000 */
[----:B------:R-:W-:Y:S01]  /*7930*/  BSSY.RECONVERGENT B3, `(.L_x_142) ;  /* 0x000001d000037945 */ /* 0x000fe20003800200 */
[----:B------:R-:W-:Y:S01]  /*7940*/  DMUL R20, R60, UR4 ;  /* 0x000000043c147c28 */ /* 0x000fe20008000000 */
[----:B------:R-:W-:Y:S02]  /*7950*/  IMAD.MOV.U32 R14, RZ, RZ, R12 ;  /* 0x000000ffff0e7224 */ /* 0x000fe400078e000c */
[----:B------:R-:W-:-:S05]  /*7960*/  VIADD R23, R12, 0x2d1 ;  /* 0x000002d10c177836 */ /* 0x000fca0000000000 */
        /* <DEDUP_REMOVED lines=25> */
.L_x_143:
[----:B------:R-:W-:Y:S05]  /*7b00*/  BSYNC.RECONVERGENT B3 ;  /* 0x0000000000037941 */ /* 0x000fea0003800200 */
.L_x_142:
        /* <DEDUP_REMOVED lines=78> */
.L_x_145:
[----:B------:R-:W-:Y:S05]  /*7ff0*/  BSYNC.RECONVERGENT B3 ;  /* 0x0000000000037941 */ /* 0x000fea0003800200 */
.L_x_144:
        /* <DEDUP_REMOVED lines=58> */
.L_x_149:
[----:B------:R-:W-:Y:S05]  /*83a0*/  BSYNC.RECONVERGENT B4 ;  /* 0x0000000000047941 */ /* 0x000fea0003800200 */
.L_x_148:
[----:B------:R-:W-:-:S07]  /*83b0*/  VIADD R0, R0, 0x1 ;  /* 0x0000000100007836 */ /* 0x000fce0000000000 */
.L_x_147:
[----:B------:R-:W-:Y:S05]  /*83c0*/  BSYNC.RECONVERGENT B3 ;  /* 0x0000000000037941 */ /* 0x000fea0003800200 */
.L_x_146:
        /* <DEDUP_REMOVED lines=13> */
[----:B------:R-:W-:-:S02]  /*84a0*/  IMAD.MOV.U32 R3, RZ, RZ, 0x3da8ff83 ;  /* 0x3da8ff83ff037424 */ /* 0x000fc400078e00ff */
[----:B------:R-:W-:Y:S01]  /*84b0*/  IMAD.MOV.U32 R41, RZ, RZ, 0x40000000 ;  /* 0x40000000ff297424 */ /* 0x000fe200078e00ff */
[----:B------:R-:W-:Y:S02]  /*84c0*/  FSEL R10, R10, -8.06006814911005101289e+34, !P0 ;  /* 0xf9785eba0a0a7808 */ /* 0x000fe40004000000 */
[----:B------:R-:W-:-:S06]  /*84d0*/  FSEL R11, -R3, 0.11223486810922622681, !P0 ;  /* 0x3de5db65030b7808 */ /* 0x000fcc0004000100 */
        /* <DEDUP_REMOVED lines=11> */
[----:B------:R-:W-:Y:S01]  /*8590*/  FSEL R7, R9, R5, !P0 ;  /* 0x0000000509077208 */ /* 0x000fe20004000000 */
[----:B------:R-:W-:Y:S01]  /*85a0*/  DADD R8, -RZ, |R10| ;  /* 0x00000000ff087229 */ /* 0x000fe2000000050a */
[----:B------:R-:W-:Y:S02]  /*85b0*/  LOP3.LUT P0, RZ, R0, 0x2, RZ, 0xc0, !PT ;  /* 0x0000000200ff7812 */ /* 0x000fe4000780c0ff */
[----:B------:R-:W-:Y:S02]  /*85c0*/  MOV R0, 0x8640 ;  /* 0x0000864000007802 */ /* 0x000fe40000000f00 */
[----:B------:R-:W-:-:S05]  /*85d0*/  DADD R4, RZ, -R6 ;  /* 0x00000000ff047229 */ /* 0x000fca0000000806 */
[----:B------:R-:W-:-:S05]  /*85e0*/  IMAD.MOV.U32 R3, RZ, RZ, R9 ;  /* 0x000000ffff037224 */ /* 0x000fca00078e0009 */
[----:B------:R-:W-:Y:S02]  /*85f0*/  FSEL R4, R6, R4, !P0 ;  /* 0x0000000406047208 */ /* 0x000fe40004000000 */
[----:B------:R-:W-:-:S06]  /*8600*/  FSEL R5, R7, R5, !P0 ;  /* 0x0000000507057208 */ /* 0x000fcc0004000000 */
[----:B------:R-:W-:-:S08]  /*8610*/  DMUL R4, R30, R4 ;  /* 0x000000041e047228 */ /* 0x000fd00000000000 */
[----:B------:R-:W-:-:S11]  /*8620*/  DFMA R48, R48, R28, R4 ;  /* 0x0000001c3030722b */ /* 0x000fd60000000004 */
[----:B------:R-:W-:Y:S05]  /*8630*/  CALL.REL.NOINC `($_Z15minimize_coeffsPdS_S_ii$__internal_accurate_pow) ;  /* 0x0000006000007944 */ /* 0x000fea0003c00000 */
[----:B------:R-:W-:Y:S05]  /*8640*/  BSYNC.RECONVERGENT B0 ;  /* 0x0000000000007941 */ /* 0x000fea0003800200 */
.L_x_150:
        /* <DEDUP_REMOVED lines=14> */
.L_x_152:
[----:B------:R-:W-:Y:S05]  /*8730*/  BSYNC.RECONVERGENT B0 ;  /* 0x0000000000007941 */ /* 0x000fea0003800200 */
.L_x_151:
[----:B------:R-:W-:Y:S01]  /*8740*/  UMOV UR4, 0x54442d18 ;  /* 0x54442d1800047882 */ /* 0x000fe20000000000 */
[----:B------:R-:W-:Y:S01]  /*8750*/  UMOV UR5, 0x400921fb ;  /* 0x400921fb00057882 */ /* 0x000fe20000000000 */
[----:B------:R-:W-:Y:S01]  /*8760*/  DSETP.NEU.AND P0, PT, R10, 1, PT ;  /* 0x3ff000000a00742a */ /* 0x000fe20003f0d000 */
[----:B------:R-:W-:Y:S01]  /*8770*/  BSSY.RECONVERGENT B0, `(.L_x_153) ;  /* 0x0000009000007945 */ /* 0x000fe20003800200 */
[----:B------:R-:W-:Y:S01]  /*8780*/  DMUL R48, R48, UR4 ;  /* 0x0000000430307c28 */ /* 0x000fe20008000000 */
[----:B------:R-:W-:Y:S02]  /*8790*/  MOV R41, 0x40000000 ;  /* 0x4000000000297802 */ /* 0x000fe40000000f00 */
[----:B------:R-:W-:Y:S02]  /*87a0*/  MOV R0, 0x8800 ;  /* 0x0000880000007802 */ /* 0x000fe40000000f00 */
[----:B------:R-:W-:Y:S02]  /*87b0*/  FSEL R10, R4, RZ, P0 ;  /* 0x000000ff040a7208 */ /* 0x000fe40000000000 */
[----:B------:R-:W-:Y:S01]  /*87c0*/  FSEL R11, R5, 1.875, P0 ;  /* 0x3ff00000050b7808 */ /* 0x000fe20000000000 */
[----:B------:R-:W-:-:S10]  /*87d0*/  DADD R8, -RZ, |R48| ;  /* 0x00000000ff087229 */ /* 0x000fd40000000530 */
[----:B------:R-:W-:-:S07]  /*87e0*/  IMAD.MOV.U32 R3, RZ, RZ, R9 ;  /* 0x000000ffff037224 */ /* 0x000fce00078e0009 */
[----:B------:R-:W-:Y:S05]  /*87f0*/  CALL.REL.NOINC `($_Z15minimize_coeffsPdS_S_ii$__internal_accurate_pow) ;  /* 0x0000005c00907944 */ /* 0x000fea0003c00000 */
[----:B------:R-:W-:Y:S05]  /*8800*/  BSYNC.RECONVERGENT B0 ;  /* 0x0000000000007941 */ /* 0x000fea0003800200 */
.L_x_153:
        /* <DEDUP_REMOVED lines=14> */
.L_x_155:
[----:B------:R-:W-:Y:S05]  /*88f0*/  BSYNC.RECONVERGENT B0 ;  /* 0x0000000000007941 */ /* 0x000fea0003800200 */
.L_x_154:
        /* <DEDUP_REMOVED lines=14> */
.L_x_156:
        /* <DEDUP_REMOVED lines=20> */
.L_x_158:
[----:B------:R-:W-:Y:S05]  /*8b20*/  BSYNC.RECONVERGENT B0 ;  /* 0x0000000000007941 */ /* 0x000fea0003800200 */
.L_x_157:
        /* <DEDUP_REMOVED lines=18> */
.L_x_160:
[----:B------:R-:W-:Y:S05]  /*8c50*/  BSYNC.RECONVERGENT B1 ;  /* 0x0000000000017941 */ /* 0x000fea0003800200 */
.L_x_159:
        /* <DEDUP_REMOVED lines=25> */
.L_x_162:
[----:B------:R-:W-:Y:S05]  /*8df0*/  BSYNC.RECONVERGENT B1 ;  /* 0x0000000000017941 */ /* 0x000fea0003800200 */
.L_x_161:
        /* <DEDUP_REMOVED lines=8> */
.L_x_163:
        /* <DEDUP_REMOVED lines=16> */
.L_x_165:
[----:B------:R-:W-:Y:S05]  /*8f80*/  BSYNC.RECONVERGENT B0 ;  /* 0x0000000000007941 */ /* 0x000fea0003800200 */
.L_x_164:
        /* <DEDUP_REMOVED lines=9> */
.L_x_166:
        /* <DEDUP_REMOVED lines=22> */
.L_x_168:
[----:B------:R-:W-:Y:S05]  /*9180*/  BSYNC.RECONVERGENT B0 ;  /* 0x0000000000007941 */ /* 0x000fea0003800200 */
.L_x_167:
[----:B------:R-:W-:Y:S01]  /*9190*/  BSSY.RECONVERGENT B0, `(.L_x_169) ;  /* 0x0000006000007945 */ /* 0x000fe20003800200 */
[----:B------:R-:W-:Y:S01]  /*91a0*/  FSEL R4, R4, RZ, P2 ;  /* 0x000000ff04047208 */ /* 0x000fe20001000000 */
[----:B------:R-:W-:Y:S01]  /*91b0*/  IMAD.MOV.U32 R41, RZ, RZ, 0x40000000 ;  /* 0x40000000ff297424 */ /* 0x000fe200078e00ff */
[----:B------:R-:W-:Y:S02]  /*91c0*/  FSEL R5, R5, 1.875, P2 ;  /* 0x3ff0000005057808 */ /* 0x000fe40001000000 */
[----:B------:R-:W-:-:S07]  /*91d0*/  MOV R0, 0x91f0 ;  /* 0x000091f000007802 */ /* 0x000fce0000000f00 */
[----:B------:R-:W-:Y:S05]  /*91e0*/  CALL.REL.NOINC `($_Z15minimize_coeffsPdS_S_ii$__internal_accurate_pow) ;  /* 0x0000005400147944 */ /* 0x000fea0003c00000 */
[----:B------:R-:W-:Y:S05]  /*91f0*/  BSYNC.RECONVERGENT B0 ;  /* 0x0000000000007941 */ /* 0x000fea0003800200 */
.L_x_169:
        /* <DEDUP_REMOVED lines=21> */
.L_x_171:
[----:B------:R-:W-:Y:S05]  /*9350*/  BSYNC.RECONVERGENT B0 ;  /* 0x0000000000007941 */ /* 0x000fea0003800200 */
.L_x_170:
        /* <DEDUP_REMOVED lines=26> */
.L_x_173:
[----:B------:R-:W-:Y:S05]  /*9500*/  BSYNC.RECONVERGENT B1 ;  /* 0x0000000000017941 */ /* 0x000fea0003800200 */
.L_x_172:
        /* <DEDUP_REMOVED lines=17> */
[----:B------:R-:W-:Y:S01]  /*9620*/  MOV R53, R11 ;  /* 0x0000000b00357202 */ /* 0x000fe20000000f00 */
[----:B------:R-:W-:Y:S01]  /*9630*/  IMAD.MOV.U32 R21, RZ, RZ, R59 ;  /* 0x000000ffff157224 */ /* 0x000fe200078e003b */
[----:B------:R-:W-:Y:S01]  /*9640*/  MOV R13, 0x9670 ;  /* 0x00009670000d7802 */ /* 0x000fe20000000f00 */
[----:B------:R-:W-:-:S07]  /*9650*/  IMAD.MOV.U32 R52, RZ, RZ, R10 ;  /* 0x000000ffff347224 */ /* 0x000fce00078e000a */
[----:B------:R-:W-:Y:S05]  /*9660*/  CALL.REL.NOINC `($__internal_1_$__cuda_sm20_div_rn_f64_full) ;  /* 0x0000004400c07944 */ /* 0x000fea0003c00000 */
[----:B------:R-:W-:Y:S02]  /*9670*/  IMAD.MOV.U32 R4, RZ, RZ, R8 ;  /* 0x000000ffff047224 */ /* 0x000fe400078e0008 */
[----:B------:R-:W-:-:S07]  /*9680*/  IMAD.MOV.U32 R5, RZ, RZ, R9 ;  /* 0x000000ffff057224 */ /* 0x000fce00078e0009 */
.L_x_175:
[----:B------:R-:W-:Y:S05]  /*9690*/  BSYNC.RECONVERGENT B1 ;  /* 0x0000000000017941 */ /* 0x000fea0003800200 */
.L_x_174:
        /* <DEDUP_REMOVED lines=25> */
.L_x_177:
[----:B------:R-:W-:Y:S05]  /*9830*/  BSYNC.RECONVERGENT B1 ;  /* 0x0000000000017941 */ /* 0x000fea0003800200 */
.L_x_176:
        /* <DEDUP_REMOVED lines=18> */
.L_x_179:
[----:B------:R-:W-:Y:S05]  /*9960*/  BSYNC.RECONVERGENT B0 ;  /* 0x0000000000007941 */ /* 0x000fea0003800200 */
.L_x_178:
        /* <DEDUP_REMOVED lines=8> */
[----:B------:R-:W-:Y:S02]  /*99f0*/  FSEL R4, R0, 2, !P0 ;  /* 0x4000000000047808 */ /* 0x000fe40004000000 */
[----:B------:R-:W-:Y:S02]  /*9a00*/  ISETP.NE.AND P0, PT, R14, -0x2d1, PT ;  /* 0xfffffd2f0e00780c */ /* 0x000fe40003f05270 */
[----:B------:R-:W-:-:S03]  /*9a10*/  FSEL R4, R4, 1.875, P1 ;  /* 0x3ff0000004047808 */ /* 0x000fc60000800000 */
[----:B------:R-:W-:Y:S01]  /*9a20*/  DMUL R8, R10, R8 ;  /* 0x000000080a087228 */ /* 0x000fe20000000000 */
[----:B------:R-:W-:Y:S01]  /*9a30*/  FSEL R5, R4, 1.875, P0 ;  /* 0x3ff0000004057808 */ /* 0x000fe20000000000 */
[----:B------:R-:W-:Y:S01]  /*9a40*/  IMAD.MOV.U32 R4, RZ, RZ, RZ ;  /* 0x000000ffff047224 */ /* 0x000fe200078e00ff */
[----:B------:R-:W-:-:S05]  /*9a50*/  ISETP.NE.AND P0, PT, R43, -0x1, PT ;  /* 0xffffffff2b00780c */ /* 0x000fca0003f05270 */
[----:B------:R-:W-:-:S08]  /*9a60*/  DFMA R26, R8, R4, R26 ;  /* 0x00000004081a722b */ /* 0x000fd0000000001a */
[----:B------:R-:W-:Y:S05]  /*9a70*/  @P0 BRA `(.L_x_180) ;  /* 0xffffffdc00a40947 */ /* 0x000fea000383ffff */
[----:B------:R-:W-:Y:S05]  /*9a80*/  BSYNC.RECONVERGENT B2 ;  /* 0x0000000000027941 */ /* 0x000fea0003800200 */
.L_x_141:
[----:B------:R-:W-:Y:S01]  /*9a90*/  BSSY.RECONVERGENT B2, `(.L_x_181) ;  /* 0x00000f2000027945 */ /* 0x000fe20003800200 */
[----:B------:R-:W-:Y:S01]  /*9aa0*/  IMAD.MOV.U32 R4, RZ, RZ, -0x2d1 ;  /* 0xfffffd2fff047424 */ /* 0x000fe200078e00ff */
[----:B------:R-:W-:Y:S01]  /*9ab0*/  CS2R R68, SRZ ;  /* 0x0000000000447805 */ /* 0x000fe2000001ff00 */
[----:B------:R-:W-:Y:S01]  /*9ac0*/  IMAD.MOV.U32 R23, RZ, RZ, 0x2d0 ;  /* 0x000002d0ff177424 */ /* 0x000fe200078e00ff */
[----:B------:R-:W-:-:S07]  /*9ad0*/  CS2R R30, SRZ ;  /* 0x00000000001e7805 */ /* 0x000fce000001ff00 */
.L_x_195:
        /* <DEDUP_REMOVED lines=31> */
.L_x_183:
[----:B------:R-:W-:Y:S05]  /*9cd0*/  BSYNC.RECONVERGENT B3 ;  /* 0x0000000000037941 */ /* 0x000fea0003800200 */
.L_x_182:
[----:B------:R-:W-:Y:S01]  /*9ce0*/  DMUL R8, R6, R6 ;  /* 0x0000000606087228 */ /* 0x000fe20000000000 */
[----:B------:R-:W-:Y:S01]  /*9cf0*/  IMAD.MOV.U32 R10, RZ, RZ, -0x3e107ad8 ;  /* 0xc1ef8528ff0a7424 */ /* 0x000fe200078e00ff */
[----:B------:R-:W-:Y:S01]  /*9d00*/  UMOV UR4, 0x20fd8164 ;  /* 0x20fd816400047882 */ /* 0x000fe20000000000 */
[----:B------:R-:W-:Y:S01]  /*9d10*/  IMAD.MOV.U32 R11, RZ, RZ, 0x3e21eea7 ;  /* 0x3e21eea7ff0b7424 */ /* 0x000fe200078e00ff */
[----:B------:R-:W-:Y:S01]  /*9d20*/  UMOV UR5, 0x3da8ff83 ;  /* 0x3da8ff8300057882 */ /* 0x000fe20000000000 */
[----:B------:R-:W-:Y:S01]  /*9d30*/  IMAD.MOV.U32 R14, RZ, RZ, 0x2cb0d246 ;  /* 0x2cb0d246ff0e7424 */ /* 0x000fe200078e00ff */
[----:B------:R-:W-:Y:S01]  /*9d40*/  UMOV UR6, 0xf9785eba ;  /* 0xf9785eba00067882 */ /* 0x000fe20000000000 */
[----:B------:R-:W-:Y:S01]  /*9d50*/  IMAD.MOV.U32 R15, RZ, RZ, 0x3e5ae5f1 ;  /* 0x3e5ae5f1ff0f7424 */ /* 0x000fe200078e00ff */
[----:B------:R-:W-:Y:S01]  /*9d60*/  UMOV UR7, 0x3de5db65 ;  /* 0x3de5db6500077882 */ /* 0x000fe20000000000 */
[----:B------:R-:W-:Y:S01]  /*9d70*/  DFMA R10, R8, -UR4, R10 ;  /* 0x80000004080a7c2b */ /* 0x000fe2000800000a */
[----:B------:R-:W-:Y:S01]  /*9d80*/  UMOV UR4, 0x8e06e6d9 ;  /* 0x8e06e6d900047882 */ /* 0x000fe20000000000 */
[----:B------:R-:W-:Y:S01]  /*9d90*/  UMOV UR5, 0x3e927e4f ;  /* 0x3e927e4f00057882 */ /* 0x000fe20000000000 */
[----:B------:R-:W-:Y:S01]  /*9da0*/  DADD R46, R46, R46 ;  /* 0x000000002e2e7229 */ /* 0x000fe2000000002e */
[C---:B------:R-:W-:Y:S01]  /*9db0*/  LOP3.LUT P1, RZ, R0.reuse, 0x2, RZ, 0xc0, !PT ;  /* 0x0000000200ff7812 */ /* 0x040fe2000782c0ff */
[C---:B------:R-:W-:Y:S01]  /*9dc0*/  DFMA R14, R8.reuse, UR6, -R14 ;  /* 0x00000006080e7c2b */ /* 0x040fe2000800080e */
[----:B------:R-:W-:Y:S01]  /*9dd0*/  UMOV UR6, 0x69ace392 ;  /* 0x69ace39200067882 */ /* 0x000fe20000000000 */
[----:B------:R-:W-:Y:S01]  /*9de0*/  UMOV UR7, 0x3ec71de3 ;  /* 0x3ec71de300077882 */ /* 0x000fe20000000000 */
[----:B------:R-:W-:Y:S01]  /*9df0*/  DFMA R10, R8, R10, -UR4 ;  /* 0x80000004080a7e2b */ /* 0x000fe2000800000a */
[----:B------:R-:W-:Y:S01]  /*9e00*/  UMOV UR4, 0x19ddbce9 ;  /* 0x19ddbce900047882 */ /* 0x000fe20000000000 */
[----:B------:R-:W-:Y:S01]  /*9e10*/  UMOV UR5, 0x3efa01a0 ;  /* 0x3efa01a000057882 */ /* 0x000fe20000000000 */
[----:B------:R-:W-:Y:S01]  /*9e20*/  DSETP.NEU.AND P2, PT, R46, +INF , PT ;  /* 0x7ff000002e00742a */ /* 0x000fe20003f4d000 */
[----:B------:R-:W-:Y:S01]  /*9e30*/  LOP3.LUT R0, R0, 0x1, RZ, 0xc0, !PT ;  /* 0x0000000100007812 */ /* 0x000fe200078ec0ff */
[C---:B------:R-:W-:Y:S01]  /*9e40*/  DFMA R14, R8.reuse, R14, UR6 ;  /* 0x00000006080e7e2b */ /* 0x040fe2000800000e */
[----:B------:R-:W-:Y:S01]  /*9e50*/  UMOV UR6, 0x19db62a1 ;  /* 0x19db62a100067882 */ /* 0x000fe20000000000 */
[----:B------:R-:W-:Y:S01]  /*9e60*/  UMOV UR7, 0x3f2a01a0 ;  /* 0x3f2a01a000077882 */ /* 0x000fe20000000000 */
[C---:B------:R-:W-:Y:S01]  /*9e70*/  DFMA R10, R8.reuse, R10, UR4 ;  /* 0x00000004080a7e2b */ /* 0x040fe2000800000a */
[----:B------:R-:W-:Y:S01]  /*9e80*/  UMOV UR4, 0x16c15d47 ;  /* 0x16c15d4700047882 */ /* 0x000fe20000000000 */
[----:B------:R-:W-:Y:S01]  /*9e90*/  UMOV UR5, 0x3f56c16c ;  /* 0x3f56c16c00057882 */ /* 0x000fe20000000000 */
[----:B------:R-:W-:Y:S01]  /*9ea0*/  ISETP.NE.U32.AND P0, PT, R0, 0x1, PT ;  /* 0x000000010000780c */ /* 0x000fe20003f05070 */
[----:B------:R-:W-:Y:S01]  /*9eb0*/  BSSY.RECONVERGENT B3, `(.L_x_184) ;  /* 0x000002b000037945 */ /* 0x000fe20003800200 */
[C---:B------:R-:W-:Y:S01]  /*9ec0*/  DFMA R14, R8.reuse, R14, -UR6 ;  /* 0x80000006080e7e2b */ /* 0x040fe2000800000e */
[----:B------:R-:W-:Y:S01]  /*9ed0*/  UMOV UR6, 0x11110818 ;  /* 0x1111081800067882 */ /* 0x000fe20000000000 */
[----:B------:R-:W-:Y:S01]  /*9ee0*/  UMOV UR7, 0x3f811111 ;  /* 0x3f81111100077882 */ /* 0x000fe20000000000 */
[----:B------:R-:W-:Y:S01]  /*9ef0*/  DFMA R10, R8, R10, -UR4 ;  /* 0x80000004080a7e2b */ /* 0x000fe2000800000a */
[----:B------:R-:W-:Y:S01]  /*9f00*/  UMOV UR4, 0x55555551 ;  /* 0x5555555100047882 */ /* 0x000fe20000000000 */
[----:B------:R-:W-:Y:S01]  /*9f10*/  UMOV UR5, 0x3fa55555 ;  /* 0x3fa5555500057882 */ /* 0x000fe20000000000 */
[----:B------:R-:W-:-:S02]  /*9f20*/  IMAD.MOV.U32 R0, RZ, RZ, RZ ;  /* 0x000000ffff007224 */ /* 0x000fc400078e00ff */
[C---:B------:R-:W-:Y:S01]  /*9f30*/  DFMA R14, R8.reuse, R14, UR6 ;  /* 0x00000006080e7e2b */ /* 0x040fe2000800000e */
[----:B------:R-:W-:Y:S01]  /*9f40*/  UMOV UR6, 0x55555554 ;  /* 0x5555555400067882 */ /* 0x000fe20000000000 */
[----:B------:R-:W-:Y:S01]  /*9f50*/  UMOV UR7, 0x3fc55555 ;  /* 0x3fc5555500077882 */ /* 0x000fe20000000000 */
[----:B------:R-:W-:-:S05]  /*9f60*/  DFMA R10, R8, R10, UR4 ;  /* 0x00000004080a7e2b */ /* 0x000fca000800000a */
[----:B------:R-:W-:-:S03]  /*9f70*/  DFMA R14, R8, R14, -UR6 ;  /* 0x80000006080e7e2b */ /* 0x000fc6000800000e */
[----:B------:R-:W-:-:S05]  /*9f80*/  DFMA R10, R8, R10, -0.5 ;  /* 0xbfe00000080a742b */ /* 0x000fca000000000a */
[----:B------:R-:W-:-:S03]  /*9f90*/  DFMA R14, R8, R14, RZ ;  /* 0x0000000e080e722b */ /* 0x000fc600000000ff */
[----:B------:R-:W-:-:S05]  /*9fa0*/  DFMA R10, R8, R10, 1 ;  /* 0x3ff00000080a742b */ /* 0x000fca000000000a */
[----:B------:R-:W-:Y:S01]  /*9fb0*/  DFMA R14, R14, R6, R6 ;  /* 0x000000060e0e722b */ /* 0x000fe20000000006 */
[----:B------:R-:W-:Y:S02]  /*9fc0*/  IMAD.MOV.U32 R6, RZ, RZ, R32 ;  /* 0x000000ffff067224 */ /* 0x000fe400078e0020 */
[----:B------:R-:W-:-:S07]  /*9fd0*/  IMAD.MOV.U32 R7, RZ, RZ, R33 ;  /* 0x000000ffff077224 */ /* 0x000fce00078e0021 */
[----:B------:R-:W-:Y:S02]  /*9fe0*/  FSEL R49, R11, R15, !P0 ;  /* 0x0000000f0b317208 */ /* 0x000fe40004000000 */
[----:B------:R-:W-:Y:S02]  /*9ff0*/  FSEL R48, R10, R14, !P0 ;  /* 0x0000000e0a307208 */ /* 0x000fe40004000000 */
[----:B------:R-:W-:Y:S01]  /*a000*/  @P1 LOP3.LUT R49, R49, 0x80000000, RZ, 0x3c, !PT ;  /* 0x8000000031311812 */ /* 0x000fe200078e3cff */
        /* <DEDUP_REMOVED lines=21> */
.L_x_185:
[----:B------:R-:W-:Y:S05]  /*a160*/  BSYNC.RECONVERGENT B3 ;  /* 0x0000000000037941 */ /* 0x000fea0003800200 */
.L_x_184:
        /* <DEDUP_REMOVED lines=26> */
[----:B------:R-:W-:-:S04]  /*a310*/  LOP3.LUT P0, RZ, R0, 0x2, RZ, 0xc0, !PT ;  /* 0x0000000200ff7812 */ /* 0x000fc8000780c0ff */
[----:B------:R-:W-:-:S10]  /*a320*/  DADD R6, RZ, -R8 ;  /* 0x00000000ff067229 */ /* 0x000fd40000000808 */
[----:B------:R-:W-:Y:S02]  /*a330*/  FSEL R44, R8, R6, !P0 ;  /* 0x00000006082c7208 */ /* 0x000fe40004000000 */
[----:B------:R-:W-:Y:S01]  /*a340*/  FSEL R45, R9, R7, !P0 ;  /* 0x00000007092d7208 */ /* 0x000fe20004000000 */
[----:B------:R-:W-:-:S05]  /*a350*/  DSETP.GE.AND P0, PT, R46, 2.14748364800000000000e+09, PT ;  /* 0x41e000002e00742a */ /* 0x000fca0003f06000 */
[----:B------:R-:W-:Y:S02]  /*a360*/  DMUL R44, R24, R44 ;  /* 0x0000002c182c7228 */ /* 0x000fe40000000000 */
[----:B------:R-:W-:-:S06]  /*a370*/  DSETP.EQ.OR P0, PT, R46, +INF , !P0 ;  /* 0x7ff000002e00742a */ /* 0x000fcc0004702400 */
[----:B------:R-:W-:-:S08]  /*a380*/  DFMA R44, R48, R28, R44 ;  /* 0x0000001c302c722b */ /* 0x000fd0000000002c */
[----:B------:R-:W-:Y:S05]  /*a390*/  @P0 BRA `(.L_x_187) ;  /* 0x0000000000100947 */ /* 0x000fea0003800000 */
[----:B------:R-:W-:Y:S01]  /*a3a0*/  MOV R0, R46 ;  /* 0x0000002e00007202 */ /* 0x000fe20000000f00 */
[----:B------:R-:W-:Y:S01]  /*a3b0*/  IMAD.MOV.U32 R41, RZ, RZ, R47 ;  /* 0x000000ffff297224 */ /* 0x000fe200078e002f */
[----:B------:R-:W-:-:S07]  /*a3c0*/  MOV R54, 0xa3e0 ;  /* 0x0000a3e000367802 */ /* 0x000fce0000000f00 */
[----:B------:R-:W-:Y:S05]  /*a3d0*/  CALL.REL.NOINC `($_Z15minimize_coeffsPdS_S_ii$__internal_trig_reduction_slowpathd) ;  /* 0x0000004c00507944 */ /* 0x000fea0003c00000 */
.L_x_187:
[----:B------:R-:W-:Y:S05]  /*a3e0*/  BSYNC.RECONVERGENT B3 ;  /* 0x0000000000037941 */ /* 0x000fea0003800200 */
.L_x_186:
[----:B------:R-:W-:Y:S01]  /*a3f0*/  DFMA R10, R18, R48, R16 ;  /* 0x00000030120a722b */ /* 0x000fe20000000010 */
[----:B------:R-:W-:Y:S01]  /*a400*/  BSSY.RECONVERGENT B0, `(.L_x_188) ;  /* 0x0000007000007945 */ /* 0x000fe20003800200 */
[----:B------:R-:W-:Y:S01]  /*a410*/  IMAD.MOV.U32 R41, RZ, RZ, 0x40000000 ;  /* 0x40000000ff297424 */ /* 0x000fe200078e00ff */
[----:B------:R-:W-:-:S05]  /*a420*/  MOV R0, 0xa470 ;  /* 0x0000a47000007802 */ /* 0x000fca0000000f00 */
[----:B------:R-:W-:-:S08]  /*a430*/  DMUL R10, R18, R10 ;  /* 0x0000000a120a7228 */ /* 0x000fd00000000000 */
[----:B------:R-:W-:-:S10]  /*a440*/  DADD R8, -RZ, |R10| ;  /* 0x00000000ff087229 */ /* 0x000fd4000000050a */
[----:B------:R-:W-:-:S07]  /*a450*/  IMAD.MOV.U32 R3, RZ, RZ, R9 ;  /* 0x000000ffff037224 */ /* 0x000fce00078e0009 */
[----:B------:R-:W-:Y:S05]  /*a460*/  CALL.REL.NOINC `($_Z15minimize_coeffsPdS_S_ii$__internal_accurate_pow) ;  /* 0x0000004000747944 */ /* 0x000fea0003c00000 */
[----:B------:R-:W-:Y:S05]  /*a470*/  BSYNC.RECONVERGENT B0 ;  /* 0x0000000000007941 */ /* 0x000fea0003800200 */
.L_x_188:
[----:B------:R-:W-:Y:S01]  /*a480*/  DADD R46, R44, 1 ;  /* 0x3ff000002c2e7429 */ /* 0x000fe20000000000 */
[----:B------:R-:W-:Y:S01]  /*a490*/  VIADD R4, R4, 0x1 ;  /* 0x0000000104047836 */ /* 0x000fe20000000000 */
[C---:B------:R-:W-:Y:S01]  /*a4a0*/  DSETP.NEU.AND P2, PT, R10.reuse, RZ, PT ;  /* 0x000000ff0a00722a */ /* 0x040fe20003f4d000 */
[----:B------:R-:W-:Y:S01]  /*a4b0*/  BSSY.RECONVERGENT B0, `(.L_x_189) ;  /* 0x0000017000007945 */ /* 0x000fe20003800200 */
[----:B------:R-:W-:Y:S02]  /*a4c0*/  DSETP.NEU.AND P0, PT, R10, 1, PT ;  /* 0x3ff000000a00742a */ /* 0x000fe40003f0d000 */
[----:B------:R-:W0:Y:S01]  /*a4d0*/  MUFU.RCP64H R15, R47 ;  /* 0x0000002f000f7308 */ /* 0x000e220000001800 */
[----:B------:R-:W-:Y:S02]  /*a4e0*/  ISETP.NE.AND P1, PT, R4, RZ, PT ;  /* 0x000000ff0400720c */ /* 0x000fe40003f25270 */
[----:B------:R-:W-:Y:S01]  /*a4f0*/  FSEL R6, R6, RZ, P2 ;  /* 0x000000ff06067208 */ /* 0x000fe20001000000 */
[----:B------:R-:W-:Y:S01]  /*a500*/  VIADD R14, R47, 0x300402 ;  /* 0x003004022f0e7836 */ /* 0x000fe20000000000 */
[----:B------:R-:W-:-:S04]  /*a510*/  FSEL R7, R7, RZ, P2 ;  /* 0x000000ff07077208 */ /* 0x000fc80001000000 */
[----:B------:R-:W-:Y:S01]  /*a520*/  FSETP.GEU.AND P4, PT, |R14|, 5.8789094863358348022e-39, PT ;  /* 0x004004020e00780b */ /* 0x000fe20003f8e200 */
[----:B0-----:R-:W-:-:S08]  /*a530*/  DFMA R8, -R46, R14, 1 ;  /* 0x3ff000002e08742b */ /* 0x001fd0000000010e */
[----:B------:R-:W-:Y:S02]  /*a540*/  DFMA R20, R8, R8, R8 ;  /* 0x000000080814722b */ /* 0x000fe40000000008 */
[----:B------:R-:W-:-:S06]  /*a550*/  DADD R8, R10, 2 ;  /* 0x400000000a087429 */ /* 0x000fcc0000000000 */
[----:B------:R-:W-:-:S04]  /*a560*/  DFMA R20, R14, R20, R14 ;  /* 0x000000140e14722b */ /* 0x000fc8000000000e */
[----:B------:R-:W-:-:S04]  /*a570*/  LOP3.LUT R8, R9, 0x7ff00000, RZ, 0xc0, !PT ;  /* 0x7ff0000009087812 */ /* 0x000fc800078ec0ff */
[----:B------:R-:W-:Y:S01]  /*a580*/  ISETP.NE.AND P3, PT, R8, 0x7ff00000, PT ;  /* 0x7ff000000800780c */ /* 0x000fe20003f65270 */
[----:B------:R-:W-:-:S08]  /*a590*/  DFMA R44, -R46, R20, 1 ;  /* 0x3ff000002e2c742b */ /* 0x000fd00000000114 */
[----:B------:R-:W-:-:S04]  /*a5a0*/  DFMA R20, R20, R44, R20 ;  /* 0x0000002c1414722b */ /* 0x000fc80000000014 */
[----:B------:R-:W-:Y:S07]  /*a5b0*/  @P3 BRA `(.L_x_190) ;  /* 0x0000000000183947 */ /* 0x000fee0003800000 */
[----:B------:R-:W-:-:S14]  /*a5c0*/  DSETP.NAN.AND P2, PT, R10, R10, PT ;  /* 0x0000000a0a00722a */ /* 0x000fdc0003f48000 */
[----:B------:R-:W-:Y:S01]  /*a5d0*/  @P2 DADD R6, R10, 2 ;  /* 0x400000000a062429 */ /* 0x000fe20000000000 */
[----:B------:R-:W-:Y:S10]  /*a5e0*/  @P2 BRA `(.L_x_190) ;  /* 0x00000000000c2947 */ /* 0x000ff40003800000 */
[----:B------:R-:W-:-:S14]  /*a5f0*/  DSETP.NEU.AND P2, PT, |R10|, +INF , PT ;  /* 0x7ff000000a00742a */ /* 0x000fdc0003f4d200 */
[----:B------:R-:W-:Y:S02]  /*a600*/  @!P2 IMAD.MOV.U32 R6, RZ, RZ, 0x0 ;  /* 0x00000000ff06a424 */ /* 0x000fe400078e00ff */
[----:B------:R-:W-:-:S07]  /*a610*/  @!P2 IMAD.MOV.U32 R7, RZ, RZ, 0x7ff00000 ;  /* 0x7ff00000ff07a424 */ /* 0x000fce00078e00ff */
.L_x_190:
[----:B------:R-:W-:Y:S05]  /*a620*/  BSYNC.RECONVERGENT B0 ;  /* 0x0000000000007941 */ /* 0x000fea0003800200 */
.L_x_189:
[----:B------:R-:W-:Y:S04]  /*a630*/  BSSY.RECONVERGENT B0, `(.L_x_191) ;  /* 0x000000a000007945 */ /* 0x000fe80003800200 */
[----:B------:R-:W-:Y:S05]  /*a640*/  @P4 BRA `(.L_x_192) ;  /* 0x0000000000204947 */ /* 0x000fea0003800000 */
        /* <DEDUP_REMOVED lines=8> */
.L_x_192:
[----:B------:R-:W-:Y:S05]  /*a6d0*/  BSYNC.RECONVERGENT B0 ;  /* 0x0000000000007941 */ /* 0x000fea0003800200 */
.L_x_191:
[----:B------:R-:W0:Y:S01]  /*a6e0*/  MUFU.RSQ64H R9, R7 ;  /* 0x0000000700097308 */ /* 0x000e220000001c00 */
[----:B------:R-:W-:Y:S01]  /*a6f0*/  VIADD R8, R7, 0xfcb00000 ;  /* 0xfcb0000007087836 */ /* 0x000fe20000000000 */
[----:B------:R-:W-:Y:S01]  /*a700*/  BSSY.RECONVERGENT B1, `(.L_x_193) ;  /* 0x000001a000017945 */ /* 0x000fe20003800200 */
[----:B------:R-:W-:Y:S01]  /*a710*/  IMAD.MOV.U32 R14, RZ, RZ, 0x0 ;  /* 0x00000000ff0e7424 */ /* 0x000fe200078e00ff */
[----:B------:R-:W-:Y:S01]  /*a720*/  DADD R46, R46, R20 ;  /* 0x000000002e2e7229 */ /* 0x000fe20000000014 */
[----:B------:R-:W-:Y:S01]  /*a730*/  IMAD.MOV.U32 R15, RZ, RZ, 0x3fd80000 ;  /* 0x3fd80000ff0f7424 */ /* 0x000fe200078e00ff */
[----:B------:R-:W-:Y:S01]  /*a740*/  ISETP.GE.U32.AND P2, PT, R8, 0x7ca00000, PT ;  /* 0x7ca000000800780c */ /* 0x000fe20003f46070 */
[----:B0-----:R-:W-:-:S08]  /*a750*/  DMUL R10, R8, R8 ;  /* 0x00000008080a7228 */ /* 0x001fd00000000000 */
[----:B------:R-:W-:-:S08]  /*a760*/  DFMA R10, -R10, R6, 1 ;  /* 0x3ff000000a0a742b */ /* 0x000fd00000000106 */
        /* <DEDUP_REMOVED lines=16> */
[----:B------:R-:W-:Y:S02]  /*a870*/  IMAD.MOV.U32 R51, RZ, RZ, R49 ;  /* 0x000000ffff337224 */ /* 0x000fe400078e0031 */
[----:B------:R-:W-:-:S07]  /*a880*/  IMAD.MOV.U32 R21, RZ, RZ, R15 ;  /* 0x000000ffff157224 */ /* 0x000fce00078e000f */
[----:B------:R-:W-:Y:S05]  /*a890*/  CALL.REL.NOINC `($__internal_2_$__cuda_sm20_dsqrt_rn_f64_mediumpath_v1) ;  /* 0x0000003800b87944 */ /* 0x000fea0003c00000 */
.L_x_194:
[----:B------:R-:W-:Y:S05]  /*a8a0*/  BSYNC.RECONVERGENT B1 ;  /* 0x0000000000017941 */ /* 0x000fea0003800200 */
.L_x_193:
[----:B------:R-:W-:Y:S01]  /*a8b0*/  LOP3.LUT R12, R12, 0x1, RZ, 0xc0, !PT ;  /* 0x000000010c0c7812 */ /* 0x000fe200078ec0ff */
[----:B------:R-:W-:Y:S01]  /*a8c0*/  IMAD.MOV.U32 R8, RZ, RZ, 0x40000000 ;  /* 0x40000000ff087424 */ /* 0x000fe200078e00ff */
[----:B------:R-:W-:Y:S01]  /*a8d0*/  FSEL R6, R10, RZ, P0 ;  /* 0x000000ff0a067208 */ /* 0x000fe20000000000 */
[----:B------:R-:W-:Y:S01]  /*a8e0*/  VIADD R23, R23, 0xffffffff ;  /* 0xffffffff17177836 */ /* 0x000fe20000000000 */
[----:B------:R-:W-:Y:S01]  /*a8f0*/  ISETP.NE.U32.AND P2, PT, R12, 0x1, PT ;  /* 0x000000010c00780c */ /* 0x000fe20003f45070 */
[----:B------:R-:W-:Y:S01]  /*a900*/  DADD R68, R68, 1 ;  /* 0x3ff0000044447429 */ /* 0x000fe20000000000 */
[----:B------:R-:W-:Y:S02]  /*a910*/  FSEL R7, R11, 1.875, P0 ;  /* 0x3ff000000b077808 */ /* 0x000fe40000000000 */
[----:B------:R-:W-:Y:S02]  /*a920*/  FSEL R8, R8, 2.25, P2 ;  /* 0x4010000008087808 */ /* 0x000fe40001000000 */
[----:B------:R-:W-:-:S02]  /*a930*/  ISETP.NE.AND P0, PT, R5, -0x2d1, PT ;  /* 0xfffffd2f0500780c */ /* 0x000fc40003f05270 */
[----:B------:R-:W-:Y:S01]  /*a940*/  FSEL R8, R8, 1.875, P1 ;  /* 0x3ff0000008087808 */ /* 0x000fe20000800000 */
[----:B------:R-:W-:-:S03]  /*a950*/  DMUL R6, R46, R6 ;  /* 0x000000062e067228 */ /* 0x000fc60000000000 */
[----:B------:R-:W-:Y:S01]  /*a960*/  FSEL R9, R8, 1.875, P0 ;  /* 0x3ff0000008097808 */ /* 0x000fe20000000000 */
[----:B------:R-:W-:Y:S01]  /*a970*/  IMAD.MOV.U32 R8, RZ, RZ, RZ ;  /* 0x000000ffff087224 */ /* 0x000fe200078e00ff */
[----:B------:R-:W-:-:S05]  /*a980*/  ISETP.NE.AND P0, PT, R23, -0x1, PT ;  /* 0xffffffff1700780c */ /* 0x000fca0003f05270 */
[----:B------:R-:W-:-:S08]  /*a990*/  DFMA R30, R6, R8, R30 ;  /* 0x00000008061e722b */ /* 0x000fd0000000001e */
[----:B------:R-:W-:Y:S05]  /*a9a0*/  @P0 BRA `(.L_x_195) ;  /* 0xfffffff0004c0947 */ /* 0x000fea000383ffff */
[----:B------:R-:W-:Y:S05]  /*a9b0*/  BSYNC.RECONVERGENT B2 ;  /* 0x0000000000027941 */ /* 0x000fea0003800200 */
.L_x_181:
[----:B------:R-:W-:Y:S01]  /*a9c0*/  BSSY.RECONVERGENT B2, `(.L_x_196) ;  /* 0x0000188000027945 */ /* 0x000fe20003800200 */
[----:B------:R-:W-:Y:S01]  /*a9d0*/  IMAD.MOV.U32 R12, RZ, RZ, -0x2d1 ;  /* 0xfffffd2fff0c7424 */ /* 0x000fe200078e00ff */
[----:B------:R-:W-:Y:S01]  /*a9e0*/  CS2R R58, SRZ ;  /* 0x00000000003a7805 */ /* 0x000fe2000001ff00 */
[----:B------:R-:W-:Y:S01]  /*a9f0*/  IMAD.MOV.U32 R23, RZ, RZ, 0x2d0 ;  /* 0x000002d0ff177424 */ /* 0x000fe200078e00ff */
[----:B------:R-:W-:-:S07]  /*aa00*/  CS2R R44, SRZ ;  /* 0x00000000002c7805 */ /* 0x000fce000001ff00 */
.L_x_220:
        /* <DEDUP_REMOVED lines=32> */
.L_x_198:
[----:B------:R-:W-:Y:S05]  /*ac10*/  BSYNC.RECONVERGENT B3 ;  /* 0x0000000000037941 */ /* 0x000fea0003800200 */
.L_x_197:
        /* <DEDUP_REMOVED lines=45> */
[----:B------:R-:W-:Y:S01]  /*aef0*/  IMAD.MOV.U32 R4, RZ, RZ, R32 ;  /* 0x000000ffff047224 */ /* 0x000fe200078e0020 */
[----:B------:R-:W-:-:S04]  /*af00*/  MOV R5, R33 ;  /* 0x0000002100057202 */ /* 0x000fc80000000f00 */
        /* <DEDUP_REMOVED lines=33> */
.L_x_200:
[----:B------:R-:W-:Y:S05]  /*b120*/  BSYNC.RECONVERGENT B3 ;  /* 0x0000000000037941 */ /* 0x000fea0003800200 */
.L_x_199:
        /* <DEDUP_REMOVED lines=29> */
[----:B------:R-:W-:Y:S01]  /*b300*/  FSEL R4, R6, R4, !P0 ;  /* 0x0000000406047208 */ /* 0x000fe20004000000 */
[----:B------:R-:W-:Y:S01]  /*b310*/  IMAD.MOV.U32 R6, RZ, RZ, R32 ;  /* 0x000000ffff067224 */ /* 0x000fe200078e0020 */
[----:B------:R-:W-:Y:S01]  /*b320*/  FSEL R5, R7, R5, !P0 ;  /* 0x0000000507057208 */ /* 0x000fe20004000000 */
[----:B------:R-:W-:-:S05]  /*b330*/  IMAD.MOV.U32 R7, RZ, RZ, R33 ;  /* 0x000000ffff077224 */ /* 0x000fca00078e0021 */
[----:B------:R-:W-:-:S08]  /*b340*/  DMUL R4, R24, R4 ;  /* 0x0000000418047228 */ /* 0x000fd00000000000 */
[----:B------:R-:W-:Y:S01]  /*b350*/  DFMA R4, R46, R28, R4 ;  /* 0x0000001c2e04722b */ /* 0x000fe20000000004 */
        /* <DEDUP_REMOVED lines=22> */
.L_x_204:
[----:B------:R-:W-:Y:S05]  /*b4c0*/  BSYNC.RECONVERGENT B4 ;  /* 0x0000000000047941 */ /* 0x000fea0003800200 */
.L_x_203:
[----:B------:R-:W-:-:S07]  /*b4d0*/  VIADD R0, R0, 0x1 ;  /* 0x0000000100007836 */ /* 0x000fce0000000000 */
.L_x_202:
[----:B------:R-:W-:Y:S05]  /*b4e0*/  BSYNC.RECONVERGENT B3 ;  /* 0x0000000000037941 */ /* 0x000fea0003800200 */
.L_x_201:
        /* <DEDUP_REMOVED lines=17> */
[----:B--2---:R-:W-:Y:S02]  /*b600*/  DFMA R52, R10, R20, R52 ;  /* 0x000000140a34722b */ /* 0x004fe40000000034 */
[----:B------:R-:W-:-:S06]  /*b610*/  DADD R20, R24, R24 ;  /* 0x0000000018147229 */ /* 0x000fcc0000000018 */
        /* <DEDUP_REMOVED lines=8> */
[----:B------:R-:W-:Y:S01]  /*b6a0*/  FSEL R9, R11, R7, !P0 ;  /* 0x000000070b097208 */ /* 0x000fe20004000000 */
[----:B------:R-:W-:Y:S01]  /*b6b0*/  DFMA R10, R18, R46, R16 ;  /* 0x0000002e120a722b */ /* 0x000fe20000000010 */
[----:B------:R-:W-:Y:S02]  /*b6c0*/  LOP3.LUT P0, RZ, R0, 0x2, RZ, 0xc0, !PT ;  /* 0x0000000200ff7812 */ /* 0x000fe4000780c0ff */
[----:B------:R-:W-:Y:S02]  /*b6d0*/  MOV R0, 0xb770 ;  /* 0x0000b77000007802 */ /* 0x000fe40000000f00 */
[----:B------:R-:W-:-:S03]  /*b6e0*/  DADD R6, RZ, -R8 ;  /* 0x00000000ff067229 */ /* 0x000fc60000000808 */
[----:B------:R-:W-:-:S07]  /*b6f0*/  DMUL R10, R18, R10 ;  /* 0x0000000a120a7228 */ /* 0x000fce0000000000 */
[----:B------:R-:W-:Y:S02]  /*b700*/  FSEL R6, R8, R6, !P0 ;  /* 0x0000000608067208 */ /* 0x000fe40004000000 */
[----:B------:R-:W-:Y:S01]  /*b710*/  FSEL R7, R9, R7, !P0 ;  /* 0x0000000709077208 */ /* 0x000fe20004000000 */
[----:B------:R-:W-:-:S05]  /*b720*/  DADD R8, -RZ, |R10| ;  /* 0x00000000ff087229 */ /* 0x000fca000000050a */
[----:B------:R-:W-:-:S05]  /*b730*/  DMUL R6, R6, R20 ;  /* 0x0000001406067228 */ /* 0x000fca0000000000 */
[----:B------:R-:W-:-:S03]  /*b740*/  IMAD.MOV.U32 R3, RZ, RZ, R9 ;  /* 0x000000ffff037224 */ /* 0x000fc600078e0009 */
[----:B------:R-:W-:-:S11]  /*b750*/  DFMA R48, R48, R28, R6 ;  /* 0x0000001c3030722b */ /* 0x000fd60000000006 */
[----:B------:R-:W-:Y:S05]  /*b760*/  CALL.REL.NOINC `($_Z15minimize_coeffsPdS_S_ii$__internal_accurate_pow) ;  /* 0x0000002c00b47944 */ /* 0x000fea0003c00000 */
[----:B------:R-:W-:Y:S05]  /*b770*/  BSYNC.RECONVERGENT B0 ;  /* 0x0000000000007941 */ /* 0x000fea0003800200 */
.L_x_205:
        /* <DEDUP_REMOVED lines=14> */
.L_x_207:
[----:B------:R-:W-:Y:S05]  /*b860*/  BSYNC.RECONVERGENT B0 ;  /* 0x0000000000007941 */ /* 0x000fea0003800200 */
.L_x_206:
        /* <DEDUP_REMOVED lines=13> */
.L_x_208:
[----:B------:R-:W-:Y:S01]  /*b940*/  DADD R54, R4, 1 ;  /* 0x3ff0000004367429 */ /* 0x000fe20000000000 */
[----:B------:R-:W-:Y:S01]  /*b950*/  IMAD.MOV.U32 R8, RZ, RZ, 0x1 ;  /* 0x00000001ff087424 */ /* 0x000fe200078e00ff */
[C---:B------:R-:W-:Y:S01]  /*b960*/  DADD R4, R48.reuse, 2 ;  /* 0x4000000030047429 */ /* 0x040fe20000000000 */
[----:B------:R-:W-:Y:S01]  /*b970*/  BSSY.RECONVERGENT B0, `(.L_x_209) ;  /* 0x0000014000007945 */ /* 0x000fe20003800200 */
[C---:B------:R-:W-:Y:S02]  /*b980*/  DSETP.NEU.AND P0, PT, R48.reuse, RZ, PT ;  /* 0x000000ff3000722a */ /* 0x040fe40003f0d000 */
[----:B------:R-:W-:Y:S02]  /*b990*/  DSETP.NEU.AND P2, PT, R48, 1, PT ;  /* 0x3ff000003000742a */ /* 0x000fe40003f4d000 */
[----:B------:R-:W-:-:S04]  /*b9a0*/  DMUL R50, R54, 12 ;  /* 0x4028000036327828 */ /* 0x000fc80000000000 */
[----:B------:R-:W-:Y:S02]  /*b9b0*/  LOP3.LUT R4, R5, 0x7ff00000, RZ, 0xc0, !PT ;  /* 0x7ff0000005047812 */ /* 0x000fe400078ec0ff */
[----:B------:R-:W0:Y:S01]  /*b9c0*/  MUFU.RCP64H R9, R51 ;  /* 0x0000003300097308 */ /* 0x000e220000001800 */
[----:B------:R-:W-:Y:S02]  /*b9d0*/  FSEL R5, R7, RZ, P0 ;  /* 0x000000ff07057208 */ /* 0x000fe40000000000 */
[----:B------:R-:W-:Y:S02]  /*b9e0*/  ISETP.NE.AND P1, PT, R4, 0x7ff00000, PT ;  /* 0x7ff000000400780c */ /* 0x000fe40003f25270 */
[----:B------:R-:W-:Y:S01]  /*b9f0*/  FSEL R4, R6, RZ, P0 ;  /* 0x000000ff06047208 */ /* 0x000fe20000000000 */
[----:B0-----:R-:W-:-:S08]  /*ba00*/  DFMA R20, -R50, R8, 1 ;  /* 0x3ff000003214742b */ /* 0x001fd00000000108 */
[----:B------:R-:W-:-:S08]  /*ba10*/  DFMA R20, R20, R20, R20 ;  /* 0x000000141414722b */ /* 0x000fd00000000014 */
[----:B------:R-:W-:-:S08]  /*ba20*/  DFMA R20, R8, R20, R8 ;  /* 0x000000140814722b */ /* 0x000fd00000000008 */
[----:B------:R-:W-:Y:S01]  /*ba30*/  DFMA R6, -R50, R20, 1 ;  /* 0x3ff000003206742b */ /* 0x000fe20000000114 */
[----:B------:R-:W-:Y:S10]  /*ba40*/  @P1 BRA `(.L_x_210) ;  /* 0x0000000000181947 */ /* 0x000ff40003800000 */
[----:B------:R-:W-:-:S14]  /*ba50*/  DSETP.NAN.AND P0, PT, R48, R48, PT ;  /* 0x000000303000722a */ /* 0x000fdc0003f08000 */
[----:B------:R-:W-:Y:S01]  /*ba60*/  @P0 DADD R4, R48, 2 ;  /* 0x4000000030040429 */ /* 0x000fe20000000000 */
[----:B------:R-:W-:Y:S10]  /*ba70*/  @P0 BRA `(.L_x_210) ;  /* 0x00000000000c0947 */ /* 0x000ff40003800000 */
[----:B------:R-:W-:-:S14]  /*ba80*/  DSETP.NEU.AND P0, PT, |R48|, +INF , PT ;  /* 0x7ff000003000742a */ /* 0x000fdc0003f0d200 */
[----:B------:R-:W-:Y:S02]  /*ba90*/  @!P0 IMAD.MOV.U32 R4, RZ, RZ, 0x0 ;  /* 0x00000000ff048424 */ /* 0x000fe400078e00ff */
[----:B------:R-:W-:-:S07]  /*baa0*/  @!P0 IMAD.MOV.U32 R5, RZ, RZ, 0x7ff00000 ;  /* 0x7ff00000ff058424 */ /* 0x000fce00078e00ff */
.L_x_210:
[----:B------:R-:W-:Y:S05]  /*bab0*/  BSYNC.RECONVERGENT B0 ;  /* 0x0000000000007941 */ /* 0x000fea0003800200 */
.L_x_209:
[----:B------:R-:W-:Y:S01]  /*bac0*/  DFMA R6, R20, R6, R20 ;  /* 0x000000061406722b */ /* 0x000fe20000000014 */
[----:B------:R-:W-:Y:S01]  /*bad0*/  BSSY.RECONVERGENT B1, `(.L_x_211) ;  /* 0x0000010000017945 */ /* 0x000fe20003800200 */
[----:B------:R-:W-:Y:S02]  /*bae0*/  FSEL R20, R4, RZ, P2 ;  /* 0x000000ff04147208 */ /* 0x000fe40001000000 */
[----:B------:R-:W-:-:S04]  /*baf0*/  FSEL R21, R5, 1.875, P2 ;  /* 0x3ff0000005157808 */ /* 0x000fc80001000000 */
        /* <DEDUP_REMOVED lines=13> */
.L_x_212:
[----:B------:R-:W-:Y:S05]  /*bbd0*/  BSYNC.RECONVERGENT B1 ;  /* 0x0000000000017941 */ /* 0x000fea0003800200 */
.L_x_211:
[----:B------:R-:W-:Y:S01]  /*bbe0*/  UMOV UR4, 0x54442d18 ;  /* 0x54442d1800047882 */ /* 0x000fe20000000000 */
[----:B------:R-:W-:Y:S01]  /*bbf0*/  UMOV UR5, 0x400921fb ;  /* 0x400921fb00057882 */ /* 0x000fe20000000000 */
[----:B------:R-:W-:Y:S01]  /*bc00*/  BSSY.RECONVERGENT B0, `(.L_x_213) ;  /* 0x0000008000007945 */ /* 0x000fe20003800200 */
[----:B------:R-:W-:Y:S01]  /*bc10*/  DMUL R6, R54, UR4 ;  /* 0x0000000436067c28 */ /* 0x000fe20008000000 */
[----:B------:R-:W-:Y:S01]  /*bc20*/  IMAD.MOV.U32 R41, RZ, RZ, 0x40000000 ;  /* 0x40000000ff297424 */ /* 0x000fe200078e00ff */
[----:B------:R-:W-:-:S06]  /*bc30*/  MOV R0, 0xbc80 ;  /* 0x0000bc8000007802 */ /* 0x000fcc0000000f00 */
[----:B------:R-:W-:-:S08]  /*bc40*/  DMUL R46, R6, R46 ;  /* 0x0000002e062e7228 */ /* 0x000fd00000000000 */
[----:B------:R-:W-:-:S10]  /*bc50*/  DADD R8, -RZ, |R46| ;  /* 0x00000000ff087229 */ /* 0x000fd4000000052e */
[----:B------:R-:W-:-:S07]  /*bc60*/  IMAD.MOV.U32 R3, RZ, RZ, R9 ;  /* 0x000000ffff037224 */ /* 0x000fce00078e0009 */
[----:B------:R-:W-:Y:S05]  /*bc70*/  CALL.REL.NOINC `($_Z15minimize_coeffsPdS_S_ii$__internal_accurate_pow) ;  /* 0x0000002800707944 */ /* 0x000fea0003c00000 */
[----:B------:R-:W-:Y:S05]  /*bc80*/  BSYNC.RECONVERGENT B0 ;  /* 0x0000000000007941 */ /* 0x000fea0003800200 */
.L_x_213:
        /* <DEDUP_REMOVED lines=20> */
.L_x_215:
[----:B------:R-:W-:Y:S05]  /*bdd0*/  BSYNC.RECONVERGENT B0 ;  /* 0x0000000000007941 */ /* 0x000fea0003800200 */
.L_x_214:
[----:B------:R-:W-:Y:S01]  /*bde0*/  DMUL R6, R6, 7 ;  /* 0x401c000006067828 */ /* 0x000fe20000000000 */
[----:B------:R-:W-:Y:S01]  /*bdf0*/  VIADD R12, R12, 0x1 ;  /* 0x000000010c0c7836 */ /* 0x000fe20000000000 */
[----:B------:R-:W-:Y:S01]  /*be00*/  DFMA R8, -R50, R48, 1 ;  /* 0x3ff000003208742b */ /* 0x000fe20000000130 */
[----:B------:R-:W-:Y:S01]  /*be10*/  BSSY.RECONVERGENT B1, `(.L_x_216) ;  /* 0x0000015000017945 */ /* 0x000fe20003800200 */
[----:B------:R-:W-:Y:S02]  /*be20*/  DSETP.NEU.AND P0, PT, R46, 1, PT ;  /* 0x3ff000002e00742a */ /* 0x000fe40003f0d000 */
[----:B------:R-:W-:-:S04]  /*be30*/  ISETP.NE.AND P1, PT, R12, RZ, PT ;  /* 0x000000ff0c00720c */ /* 0x000fc80003f25270 */
        /* <DEDUP_REMOVED lines=18> */
.L_x_217:
[----:B------:R-:W-:Y:S05]  /*bf60*/  BSYNC.RECONVERGENT B1 ;  /* 0x0000000000017941 */ /* 0x000fea0003800200 */
.L_x_216:
[----:B------:R-:W0:Y:S01]  /*bf70*/  MUFU.RSQ64H R9, R11 ;  /* 0x0000000b00097308 */ /* 0x000e220000001c00 */
[----:B------:R-:W-:Y:S01]  /*bf80*/  VIADD R8, R11, 0xfcb00000 ;  /* 0xfcb000000b087836 */ /* 0x000fe20000000000 */
[----:B------:R-:W-:Y:S01]  /*bf90*/  DADD R6, R38, R6 ;  /* 0x0000000026067229 */ /* 0x000fe20000000006 */
[----:B------:R-:W-:Y:S01]  /*bfa0*/  IMAD.MOV.U32 R50, RZ, RZ, R10 ;  /* 0x000000ffff327224 */ /* 0x000fe200078e000a */
[----:B------:R-:W-:Y:S01]  /*bfb0*/  BSSY.RECONVERGENT B1, `(.L_x_218) ;  /* 0x000001a000017945 */ /* 0x000fe20003800200 */
[----:B------:R-:W-:Y:S01]  /*bfc0*/  IMAD.MOV.U32 R51, RZ, RZ, R11 ;  /* 0x000000ffff337224 */ /* 0x000fe200078e000b */
[----:B------:R-:W-:Y:S01]  /*bfd0*/  ISETP.GE.U32.AND P0, PT, R8, 0x7ca00000, PT ;  /* 0x7ca000000800780c */ /* 0x000fe20003f06070 */
[----:B------:R-:W-:Y:S02]  /*bfe0*/  IMAD.MOV.U32 R46, RZ, RZ, 0x0 ;  /* 0x00000000ff2e7424 */ /* 0x000fe400078e00ff */
[----:B------:R-:W-:Y:S01]  /*bff0*/  IMAD.MOV.U32 R47, RZ, RZ, 0x3fd80000 ;  /* 0x3fd80000ff2f7424 */ /* 0x000fe200078e00ff */
[----:B------:R-:W-:-:S02]  /*c000*/  DMUL R6, R6, R4 ;  /* 0x0000000406067228 */ /* 0x000fc40000000000 */
        /* <DEDUP_REMOVED lines=16> */
[----:B------:R-:W-:-:S07]  /*c110*/  IMAD.MOV.U32 R51, RZ, RZ, R49 ;  /* 0x000000ffff337224 */ /* 0x000fce00078e0031 */
[----:B------:R-:W-:Y:S05]  /*c120*/  CALL.REL.NOINC `($__internal_2_$__cuda_sm20_dsqrt_rn_f64_mediumpath_v1) ;  /* 0x0000002000947944 */ /* 0x000fea0003c00000 */
[----:B------:R-:W-:Y:S02]  /*c130*/  IMAD.MOV.U32 R4, RZ, RZ, R10 ;  /* 0x000000ffff047224 */ /* 0x000fe400078e000a */
[----:B------:R-:W-:-:S07]  /*c140*/  IMAD.MOV.U32 R5, RZ, RZ, R11 ;  /* 0x000000ffff057224 */ /* 0x000fce00078e000b */
.L_x_219:
[----:B------:R-:W-:Y:S05]  /*c150*/  BSYNC.RECONVERGENT B1 ;  /* 0x0000000000017941 */ /* 0x000fea0003800200 */
.L_x_218:
[----:B------:R-:W-:Y:S01]  /*c160*/  LOP3.LUT R3, R14, 0x1, RZ, 0xc0, !PT ;  /* 0x000000010e037812 */ /* 0x000fe200078ec0ff */
[----:B------:R-:W-:Y:S01]  /*c170*/  IMAD.MOV.U32 R0, RZ, RZ, 0x40000000 ;  /* 0x40000000ff007424 */ /* 0x000fe200078e00ff */
[----:B------:R-:W-:Y:S01]  /*c180*/  DMUL R4, R6, R4 ;  /* 0x0000000406047228 */ /* 0x000fe20000000000 */
[----:B------:R-:W-:Y:S01]  /*c190*/  VIADD R23, R23, 0xffffffff ;  /* 0xffffffff17177836 */ /* 0x000fe20000000000 */
[----:B------:R-:W-:Y:S01]  /*c1a0*/  ISETP.NE.U32.AND P0, PT, R3, 0x1, PT ;  /* 0x000000010300780c */ /* 0x000fe20003f05070 */
[----:B------:R-:W-:Y:S01]  /*c1b0*/  IMAD.MOV.U32 R6, RZ, RZ, RZ ;  /* 0x000000ffff067224 */ /* 0x000fe200078e00ff */
[----:B------:R-:W-:Y:S02]  /*c1c0*/  DADD R58, R58, 1 ;  /* 0x3ff000003a3a7429 */ /* 0x000fe40000000000 */
[----:B------:R-:W-:Y:S02]  /*c1d0*/  FSEL R0, R0, 2.25, !P0 ;  /* 0x4010000000007808 */ /* 0x000fe40004000000 */
[----:B------:R-:W-:-:S02]  /*c1e0*/  ISETP.NE.AND P0, PT, R14, -0x2d1, PT ;  /* 0xfffffd2f0e00780c */ /* 0x000fc40003f05270 */
[----:B------:R-:W-:-:S04]  /*c1f0*/  FSEL R0, R0, 1.875, P1 ;  /* 0x3ff0000000007808 */ /* 0x000fc80000800000 */
[----:B------:R-:W-:Y:S02]  /*c200*/  FSEL R7, R0, 1.875, P0 ;  /* 0x3ff0000000077808 */ /* 0x000fe40000000000 */
[----:B------:R-:W-:-:S04]  /*c210*/  ISETP.NE.AND P0, PT, R23, -0x1, PT ;  /* 0xffffffff1700780c */ /* 0x000fc80003f05270 */
[----:B------:R-:W-:-:S09]  /*c220*/  DFMA R44, R4, R6, R44 ;  /* 0x00000006042c722b */ /* 0x000fd2000000002c */
[----:B------:R-:W-:Y:S05]  /*c230*/  @P0 BRA `(.L_x_220) ;  /* 0xffffffe400f40947 */ /* 0x000fea000383ffff */
[----:B------:R-:W-:Y:S05]  /*c240*/  BSYNC.RECONVERGENT B2 ;  /* 0x0000000000027941 */ /* 0x000fea0003800200 */
.L_x_196:
[----:B------:R-:W-:Y:S01]  /*c250*/  BSSY.RECONVERGENT B2, `(.L_x_221) ;  /* 0x0000167000027945 */ /* 0x000fe20003800200 */
[----:B------:R-:W-:Y:S01]  /*c260*/  IMAD.MOV.U32 R12, RZ, RZ, -0x2d1 ;  /* 0xfffffd2fff0c7424 */ /* 0x000fe200078e00ff */
[----:B------:R-:W-:Y:S01]  /*c270*/  CS2R R60, SRZ ;  /* 0x00000000003c7805 */ /* 0x000fe2000001ff00 */
[----:B------:R-:W-:Y:S01]  /*c280*/  IMAD.MOV.U32 R43, RZ, RZ, 0x2d0 ;  /* 0x000002d0ff2b7424 */ /* 0x000fe200078e00ff */
[----:B------:R-:W-:-:S07]  /*c290*/  CS2R R38, SRZ ;  /* 0x0000000000267805 */ /* 0x000fce000001ff00 */
.L_x_246:
        /* <DEDUP_REMOVED lines=33> */
.L_x_223:
[----:B------:R-:W-:Y:S05]  /*c4b0*/  BSYNC.RECONVERGENT B3 ;  /* 0x0000000000037941 */ /* 0x000fea0003800200 */
.L_x_222:
        /* <DEDUP_REMOVED lines=44> */
[----:B------:R-:W-:Y:S01]  /*c780*/  DFMA R8, R6, R8, 1 ;  /* 0x3ff000000608742b */ /* 0x000fe20000000008 */
[----:B------:R-:W-:Y:S02]  /*c790*/  IMAD.MOV.U32 R6, RZ, RZ, R32 ;  /* 0x000000ffff067224 */ /* 0x000fe400078e0020 */
[----:B------:R-:W-:Y:S02]  /*c7a0*/  IMAD.MOV.U32 R7, RZ, RZ, R33 ;  /* 0x000000ffff077224 */ /* 0x000fe400078e0021 */
[----:B------:R-:W-:-:S10]  /*c7b0*/  DFMA R4, R10, R4, R4 ;  /* 0x000000040a04722b */ /* 0x000fd40000000004 */
        /* <DEDUP_REMOVED lines=24> */
.L_x_225:
[----:B------:R-:W-:Y:S05]  /*c940*/  BSYNC.RECONVERGENT B3 ;  /* 0x0000000000037941 */ /* 0x000fea0003800200 */
.L_x_224:
        /* <DEDUP_REMOVED lines=34> */
[----:B------:R-:W-:Y:S01]  /*cb70*/  DADD R46, R6, 1 ;  /* 0x3ff00000062e7429 */ /* 0x000fe20000000000 */
[----:B------:R-:W-:Y:S10]  /*cb80*/  @P0 BRA `(.L_x_227) ;  /* 0x0000000000100947 */ /* 0x000ff40003800000 */
[----:B------:R-:W-:Y:S01]  /*cb90*/  IMAD.MOV.U32 R0, RZ, RZ, R48 ;  /* 0x000000ffff007224 */ /* 0x000fe200078e0030 */
[----:B------:R-:W-:Y:S02]  /*cba0*/  MOV R41, R49 ;  /* 0x0000003100297202 */ /* 0x000fe40000000f00 */
[----:B------:R-:W-:-:S07]  /*cbb0*/  MOV R54, 0xcbd0 ;  /* 0x0000cbd000367802 */ /* 0x000fce0000000f00 */
[----:B------:R-:W-:Y:S05]  /*cbc0*/  CALL.REL.NOINC `($_Z15minimize_coeffsPdS_S_ii$__internal_trig_reduction_slowpathd) ;  /* 0x0000002400547944 */ /* 0x000fea0003c00000 */
.L_x_227:
[----:B------:R-:W-:Y:S05]  /*cbd0*/  BSYNC.RECONVERGENT B3 ;  /* 0x0000000000037941 */ /* 0x000fea0003800200 */
.L_x_226:
        /* <DEDUP_REMOVED lines=9> */
.L_x_228:
[C---:B------:R-:W-:Y:S01]  /*cc70*/  DADD R8, R10.reuse, 2 ;  /* 0x400000000a087429 */ /* 0x040fe20000000000 */
[----:B------:R-:W-:Y:S01]  /*cc80*/  BSSY.RECONVERGENT B0, `(.L_x_229) ;  /* 0x0000010000007945 */ /* 0x000fe20003800200 */
[C---:B------:R-:W-:Y:S02]  /*cc90*/  DSETP.NEU.AND P0, PT, R10.reuse, RZ, PT ;  /* 0x000000ff0a00722a */ /* 0x040fe40003f0d000 */
[----:B------:R-:W-:-:S04]  /*cca0*/  DSETP.NEU.AND P2, PT, R10, 1, PT ;  /* 0x3ff000000a00742a */ /* 0x000fc80003f4d000 */
[----:B------:R-:W-:Y:S02]  /*ccb0*/  FSEL R6, R6, RZ, P0 ;  /* 0x000000ff06067208 */ /* 0x000fe40000000000 */
[----:B------:R-:W-:Y:S01]  /*ccc0*/  LOP3.LUT R0, R9, 0x7ff00000, RZ, 0xc0, !PT ;  /* 0x7ff0000009007812 */ /* 0x000fe200078ec0ff */
[----:B------:R-:W-:Y:S01]  /*ccd0*/  DADD R8, -RZ, |R48| ;  /* 0x00000000ff087229 */ /* 0x000fe20000000530 */
[----:B------:R-:W-:Y:S02]  /*cce0*/  FSEL R7, R7, RZ, P0 ;  /* 0x000000ff07077208 */ /* 0x000fe40000000000 */
        /* <DEDUP_REMOVED lines=9> */
.L_x_230:
[----:B------:R-:W-:Y:S05]  /*cd80*/  BSYNC.RECONVERGENT B0 ;  /* 0x0000000000007941 */ /* 0x000fea0003800200 */
.L_x_229:
[----:B------:R-:W-:Y:S01]  /*cd90*/  BSSY.RECONVERGENT B0, `(.L_x_231) ;  /* 0x0000006000007945 */ /* 0x000fe20003800200 */
[----:B------:R-:W-:Y:S01]  /*cda0*/  FSEL R10, R6, RZ, P2 ;  /* 0x000000ff060a7208 */ /* 0x000fe20001000000 */
[----:B------:R-:W-:Y:S01]  /*cdb0*/  IMAD.MOV.U32 R41, RZ, RZ, 0x40000000 ;  /* 0x40000000ff297424 */ /* 0x000fe200078e00ff */
[----:B------:R-:W-:Y:S02]  /*cdc0*/  FSEL R11, R7, 1.875, P2 ;  /* 0x3ff00000070b7808 */ /* 0x000fe40001000000 */
[----:B------:R-:W-:-:S07]  /*cdd0*/  MOV R0, 0xcdf0 ;  /* 0x0000cdf000007802 */ /* 0x000fce0000000f00 */
[----:B------:R-:W-:Y:S05]  /*cde0*/  CALL.REL.NOINC `($_Z15minimize_coeffsPdS_S_ii$__internal_accurate_pow) ;  /* 0x0000001800147944 */ /* 0x000fea0003c00000 */
[----:B------:R-:W-:Y:S05]  /*cdf0*/  BSYNC.RECONVERGENT B0 ;  /* 0x0000000000007941 */ /* 0x000fea0003800200 */
.L_x_231:
        /* <DEDUP_REMOVED lines=16> */
.L_x_233:
[----:B------:R-:W-:Y:S05]  /*cf00*/  BSYNC.RECONVERGENT B0 ;  /* 0x0000000000007941 */ /* 0x000fea0003800200 */
.L_x_232:
        /* <DEDUP_REMOVED lines=9> */
.L_x_234:
        /* <DEDUP_REMOVED lines=22> */
.L_x_236:
[----:B------:R-:W-:Y:S05]  /*d100*/  BSYNC.RECONVERGENT B0 ;  /* 0x0000000000007941 */ /* 0x000fea0003800200 */
.L_x_235:
[----:B------:R-:W-:Y:S01]  /*d110*/  BSSY.RECONVERGENT B0, `(.L_x_237) ;  /* 0x0000006000007945 */ /* 0x000fe20003800200 */
[----:B------:R-:W-:Y:S01]  /*d120*/  FSEL R58, R6, RZ, P2 ;  /* 0x000000ff063a7208 */ /* 0x000fe20001000000 */
[----:B------:R-:W-:Y:S01]  /*d130*/  IMAD.MOV.U32 R41, RZ, RZ, 0x40000000 ;  /* 0x40000000ff297424 */ /* 0x000fe200078e00ff */
[----:B------:R-:W-:Y:S02]  /*d140*/  FSEL R59, R7, 1.875, P2 ;  /* 0x3ff00000073b7808 */ /* 0x000fe40001000000 */
[----:B------:R-:W-:-:S07]  /*d150*/  MOV R0, 0xd170 ;  /* 0x0000d17000007802 */ /* 0x000fce0000000f00 */
[----:B------:R-:W-:Y:S05]  /*d160*/  CALL.REL.NOINC `($_Z15minimize_coeffsPdS_S_ii$__internal_accurate_pow) ;  /* 0x0000001400347944 */ /* 0x000fea0003c00000 */
[----:B------:R-:W-:Y:S05]  /*d170*/  BSYNC.RECONVERGENT B0 ;  /* 0x0000000000007941 */ /* 0x000fea0003800200 */
.L_x_237:
        /* <DEDUP_REMOVED lines=21> */
.L_x_239:
[----:B------:R-:W-:Y:S05]  /*d2d0*/  BSYNC.RECONVERGENT B0 ;  /* 0x0000000000007941 */ /* 0x000fea0003800200 */
.L_x_238:
        /* <DEDUP_REMOVED lines=26> */
.L_x_241:
[----:B------:R-:W-:Y:S05]  /*d480*/  BSYNC.RECONVERGENT B1 ;  /* 0x0000000000017941 */ /* 0x000fea0003800200 */
.L_x_240:
        /* <DEDUP_REMOVED lines=24> */
.L_x_243:
[----:B------:R-:W-:Y:S05]  /*d610*/  BSYNC.RECONVERGENT B1 ;  /* 0x0000000000017941 */ /* 0x000fea0003800200 */
.L_x_242:
        /* <DEDUP_REMOVED lines=19> */
[----:B------:R-:W-:Y:S01]  /*d750*/  IMAD.MOV.U32 R55, RZ, RZ, R51 ;  /* 0x000000ffff377224 */ /* 0x000fe200078e0033 */
[----:B------:R-:W-:Y:S01]  /*d760*/  MOV R51, R49 ;  /* 0x0000003100337202 */ /* 0x000fe20000000f00 */
[----:B------:R-:W-:Y:S02]  /*d770*/  IMAD.MOV.U32 R20, RZ, RZ, R46 ;  /* 0x000000ffff147224 */ /* 0x000fe400078e002e */
[----:B------:R-:W-:Y:S02]  /*d780*/  IMAD.MOV.U32 R50, RZ, RZ, R48 ;  /* 0x000000ffff327224 */ /* 0x000fe400078e0030 */
[----:B------:R-:W-:-:S07]  /*d790*/  IMAD.MOV.U32 R8, RZ, RZ, R6 ;  /* 0x000000ffff087224 */ /* 0x000fce00078e0006 */
[----:B------:R-:W-:Y:S05]  /*d7a0*/  CALL.REL.NOINC `($__internal_2_$__cuda_sm20_dsqrt_rn_f64_mediumpath_v1) ;  /* 0x0000000800f47944 */ /* 0x000fea0003c00000 */
[----:B------:R-:W-:Y:S02]  /*d7b0*/  IMAD.MOV.U32 R8, RZ, RZ, R10 ;  /* 0x000000ffff087224 */ /* 0x000fe400078e000a */
[----:B------:R-:W-:-:S07]  /*d7c0*/  IMAD.MOV.U32 R9, RZ, RZ, R11 ;  /* 0x000000ffff097224 */ /* 0x000fce00078e000b */
.L_x_245:
[----:B------:R-:W-:Y:S05]  /*d7d0*/  BSYNC.RECONVERGENT B1 ;  /* 0x0000000000017941 */ /* 0x000fea0003800200 */
.L_x_244:
[----:B------:R-:W-:Y:S01]  /*d7e0*/  LOP3.LUT R23, R23, 0x1, RZ, 0xc0, !PT ;  /* 0x0000000117177812 */ /* 0x000fe200078ec0ff */
[----:B------:R-:W-:Y:S01]  /*d7f0*/  IMAD.MOV.U32 R0, RZ, RZ, 0x40100000 ;  /* 0x40100000ff007424 */ /* 0x000fe200078e00ff */
[----:B------:R-:W-:Y:S01]  /*d800*/  DMUL R8, R8, R4 ;  /* 0x0000000408087228 */ /* 0x000fe20000000000 */
[----:B------:R-:W-:Y:S01]  /*d810*/  VIADD R43, R43, 0xffffffff ;  /* 0xffffffff2b2b7836 */ /* 0x000fe20000000000 */
[----:B------:R-:W-:Y:S01]  /*d820*/  ISETP.NE.U32.AND P0, PT, R23, 0x1, PT ;  /* 0x000000011700780c */ /* 0x000fe20003f05070 */
[----:B------:R-:W-:Y:S01]  /*d830*/  IMAD.MOV.U32 R4, RZ, RZ, RZ ;  /* 0x000000ffff047224 */ /* 0x000fe200078e00ff */
[----:B------:R-:W-:Y:S02]  /*d840*/  DADD R60, R60, 1 ;  /* 0x3ff000003c3c7429 */ /* 0x000fe40000000000 */
[----:B------:R-:W-:Y:S02]  /*d850*/  FSEL R0, R0, 2, !P0 ;  /* 0x4000000000007808 */ /* 0x000fe40004000000 */
[----:B------:R-:W-:-:S02]  /*d860*/  ISETP.NE.AND P0, PT, R14, -0x2d1, PT ;  /* 0xfffffd2f0e00780c */ /* 0x000fc40003f05270 */
[----:B------:R-:W-:-:S04]  /*d870*/  FSEL R0, R0, 1.875, P1 ;  /* 0x3ff0000000007808 */ /* 0x000fc80000800000 */
[----:B------:R-:W-:Y:S02]  /*d880*/  FSEL R5, R0, 1.875, P0 ;  /* 0x3ff0000000057808 */ /* 0x000fe40000000000 */
[----:B------:R-:W-:-:S04]  /*d890*/  ISETP.NE.AND P0, PT, R43, -0x1, PT ;  /* 0xffffffff2b00780c */ /* 0x000fc80003f05270 */
[----:B------:R-:W-:-:S09]  /*d8a0*/  DFMA R38, R8, R4, R38 ;  /* 0x000000040826722b */ /* 0x000fd20000000026 */
[----:B------:R-:W-:Y:S05]  /*d8b0*/  @P0 BRA `(.L_x_246) ;  /* 0xffffffe800780947 */ /* 0x000fea000383ffff */
[----:B------:R-:W-:Y:S05]  /*d8c0*/  BSYNC.RECONVERGENT B2 ;  /* 0x0000000000027941 */ /* 0x000fea0003800200 */
.L_x_221:
[----:B------:R-:W0:Y:S01]  /*d8d0*/  LDC.64 R14, c[0x0][0x390] ;  /* 0x0000e400ff0e7b82 */ /* 0x000e220000000a00 */
[----:B------:R-:W-:Y:S01]  /*d8e0*/  UMOV UR4, 0x2dc37c4c ;  /* 0x2dc37c4c00047882 */ /* 0x000fe20000000000 */
[----:B------:R-:W-:Y:S01]  /*d8f0*/  UMOV UR5, 0x3f67d45e ;  /* 0x3f67d45e00057882 */ /* 0x000fe20000000000 */
[----:B------:R-:W-:Y:S01]  /*d900*/  IMAD.SHL.U32 R3, R42, 0x8, RZ ;  /* 0x000000082a037824 */ /* 0x000fe200078e00ff */
[----:B------:R-:W-:Y:S01]  /*d910*/  DMUL R8, R26, UR4 ;  /* 0x000000041a087c28 */ /* 0x000fe20008000000 */
[----:B------:R-:W-:Y:S01]  /*d920*/  IMAD.MOV.U32 R10, RZ, RZ, R28 ;  /* 0x000000ffff0a7224 */ /* 0x000fe200078e001c */
[----:B------:R-:W-:Y:S01]  /*d930*/  DMUL R20, R30, UR4 ;  /* 0x000000041e147c28 */ /* 0x000fe20008000000 */
[----:B------:R-:W-:Y:S01]  /*d940*/  IMAD.MOV.U32 R11, RZ, RZ, R29 ;  /* 0x000000ffff0b7224 */ /* 0x000fe200078e001d */
[----:B------:R-:W-:Y:S01]  /*d950*/  DMUL R26, R44, UR4 ;  /* 0x000000042c1a7c28 */ /* 0x000fe20008000000 */
[----:B------:R-:W-:Y:S01]  /*d960*/  MOV R0, 0x0 ;  /* 0x0000000000007802 */ /* 0x000fe20000000f00 */
[----:B------:R-:W-:Y:S01]  /*d970*/  DMUL R12, R38, UR4 ;  /* 0x00000004260c7c28 */ /* 0x000fe20008000000 */
[----:B------:R-:W-:Y:S01]  /*d980*/  STL.128 [R1], R16 ;  /* 0x0000001001007387 */ /* 0x000fe20000100c00 */
[----:B------:R-:W1:Y:S01]  /*d990*/  LDCU.64 UR4, c[0x4][0x38] ;  /* 0x01000700ff0477ac */ /* 0x000e620008000a00 */
[----:B------:R-:W-:-:S02]  /*d9a0*/  IMAD.MOV.U32 R6, RZ, RZ, R22 ;  /* 0x000000ffff067224 */ /* 0x000fc400078e0016 */
[----:B------:R2:W-:Y:S01]  /*d9b0*/  STL.128 [R1+0x10], R8 ;  /* 0x0000100801007387 */ /* 0x0005e20000100c00 */
[----:B------:R-:W-:Y:S02]  /*d9c0*/  IMAD.MOV.U32 R7, RZ, RZ, R2 ;  /* 0x000000ffff077224 */ /* 0x000fe400078e0002 */
[----:B0-----:R-:W-:-:S05]  /*d9d0*/  IMAD.WIDE R14, R3, 0x8, R14 ;  /* 0x00000008030e7825 */ /* 0x001fca00078e020e */
[----:B------:R0:W-:Y:S01]  /*d9e0*/  STG.E.64 desc[UR36][R14.64], R16 ;  /* 0x000000100e007986 */ /* 0x0001e2000c101b24 */
[----:B-1----:R-:W-:Y:S01]  /*d9f0*/  IMAD.U32 R4, RZ, RZ, UR4 ;  /* 0x00000004ff047e24 */ /* 0x002fe2000f8e00ff */
[----:B--2---:R0:W1:Y:S01]  /*da00*/  LDC.64 R10, c[0x4][R0] ;  /* 0x01000000000a7b82 */ /* 0x0040620000000a00 */
[----:B------:R-:W-:Y:S01]  /*da10*/  IMAD.U32 R5, RZ, RZ, UR5 ;  /* 0x00000005ff057e24 */ /* 0x000fe2000f8e00ff */
[----:B------:R0:W-:Y:S04]  /*da20*/  STG.E.64 desc[UR36][R14.64+0x8], R18 ;  /* 0x000008120e007986 */ /* 0x0001e8000c101b24 */
[----:B------:R0:W-:Y:S04]  /*da30*/  STG.E.64 desc[UR36][R14.64+0x10], R28 ;  /* 0x0000101c0e007986 */ /* 0x0001e8000c101b24 */
[----:B------:R0:W-:Y:S04]  /*da40*/  STG.E.64 desc[UR36][R14.64+0x18], R24 ;  /* 0x000018180e007986 */ /* 0x0001e8000c101b24 */
[----:B------:R0:W-:Y:S04]  /*da50*/  STG.E.64 desc[UR36][R14.64+0x20], R8 ;  /* 0x000020080e007986 */ /* 0x0001e8000c101b24 */
[----:B------:R0:W-:Y:S04]  /*da60*/  STG.E.64 desc[UR36][R14.64+0x28], R20 ;  /* 0x000028140e007986 */ /* 0x0001e8000c101b24 */
[----:B------:R0:W-:Y:S04]  /*da70*/  STG.E.64 desc[UR36][R14.64+0x30], R26 ;  /* 0x0000301a0e007986 */ /* 0x0001e8000c101b24 */
[----:B------:R0:W-:Y:S02]  /*da80*/  STG.E.64 desc[UR36][R14.64+0x38], R12 ;  /* 0x0000380c0e007986 */ /* 0x0001e4000c101b24 */
[----:B0-----:R-:W-:-:S07]  /*da90*/  LEPC R20, `(.L_x_247) ;  /* 0x000000001014794e */ /* 0x001fce0000000000 */
[----:B-1----:R-:W-:Y:S05]  /*daa0*/  CALL.ABS.NOINC R10 ;  /* 0x000000000a007343 */ /* 0x002fea0003c00000 */
.L_x_247:
[----:B------:R-:W-:Y:S05]  /*dab0*/  EXIT ;  /* 0x000000000000794d */ /* 0x000fea0003800000 */
        .weak           $__internal_0_$__cuda_sm20_dblrcp_rn_slowpath_v3
        .type           $__internal_0_$__cuda_sm20_dblrcp_rn_slowpath_v3,@function
        .size           $__internal_0_$__cuda_sm20_dblrcp_rn_slowpath_v3,($__internal_1_$__cuda_sm20_div_rn_f64_full - $__internal_0_$__cuda_sm20_dblrcp_rn_slowpath_v3)
$__internal_0_$__cuda_sm20_dblrcp_rn_slowpath_v3:
[----:B------:R-:W-:Y:S01]  /*dac0*/  DSETP.GTU.AND P2, PT, |R54|, +INF , PT ;  /* 0x7ff000003600742a */ /* 0x000fe20003f4c200 */
[----:B------:R-:W-:-:S13]  /*dad0*/  BSSY.RECONVERGENT B1, `(.L_x_248) ;  /* 0x0000024000017945 */ /* 0x000fda0003800200 */
[----:B------:R-:W-:Y:S05]  /*dae0*/  @P2 BRA `(.L_x_249) ;  /* 0x0000000000802947 */ /* 0x000fea0003800000 */
[----:B------:R-:W-:-:S05]  /*daf0*/  LOP3.LUT R41, R55, 0x7fffffff, RZ, 0xc0, !PT ;  /* 0x7fffffff37297812 */ /* 0x000fca00078ec0ff */
[----:B------:R-:W-:-:S05]  /*db00*/  VIADD R0, R41, 0xffffffff ;  /* 0xffffffff29007836 */ /* 0x000fca0000000000 */
[----:B------:R-:W-:-:S13]  /*db10*/  ISETP.GE.U32.AND P2, PT, R0, 0x7fefffff, PT ;  /* 0x7fefffff0000780c */ /* 0x000fda0003f46070 */
[----:B------:R-:W-:Y:S01]  /*db20*/  @P2 LOP3.LUT R11, R55, 0x7ff00000, RZ, 0x3c, !PT ;  /* 0x7ff00000370b2812 */ /* 0x000fe200078e3cff */
[----:B------:R-:W-:Y:S01]  /*db30*/  @P2 IMAD.MOV.U32 R10, RZ, RZ, RZ ;  /* 0x000000ffff0a2224 */ /* 0x000fe200078e00ff */
[----:B------:R-:W-:Y:S06]  /*db40*/  @P2 BRA `(.L_x_250) ;  /* 0x0000000000702947 */ /* 0x000fec0003800000 */
[----:B------:R-:W-:-:S13]  /*db50*/  ISETP.GE.U32.AND P2, PT, R41, 0x1000001, PT ;  /* 0x010000012900780c */ /* 0x000fda0003f46070 */
[----:B------:R-:W-:Y:S05]  /*db60*/  @!P2 BRA `(.L_x_251) ;  /* 0x000000000038a947 */ /* 0x000fea0003800000 */
[----:B------:R-:W-:Y:S02]  /*db70*/  VIADD R11, R55, 0xc0200000 ;  /* 0xc0200000370b7836 */ /* 0x000fe40000000000 */
[----:B------:R-:W-:Y:S02]  /*db80*/  IMAD.MOV.U32 R10, RZ, RZ, R54 ;  /* 0x000000ffff0a7224 */ /* 0x000fe400078e0036 */
[----:B------:R-:W0:Y:S01]  /*db90*/  MUFU.RCP64H R51, R11 ;  /* 0x0000000b00337308 */ /* 0x000e220000001800 */
[----:B------:R-:W-:-:S06]  /*dba0*/  IMAD.MOV.U32 R50, RZ, RZ, R3 ;  /* 0x000000ffff327224 */ /* 0x000fcc00078e0003 */
[----:B0-----:R-:W-:-:S08]  /*dbb0*/  DFMA R52, -R10, R50, 1 ;  /* 0x3ff000000a34742b */ /* 0x001fd00000000132 */
[----:B------:R-:W-:-:S08]  /*dbc0*/  DFMA R52, R52, R52, R52 ;  /* 0x000000343434722b */ /* 0x000fd00000000034 */
[----:B------:R-:W-:-:S08]  /*dbd0*/  DFMA R52, R50, R52, R50 ;  /* 0x000000343234722b */ /* 0x000fd00000000032 */
[----:B------:R-:W-:-:S08]  /*dbe0*/  DFMA R50, -R10, R52, 1 ;  /* 0x3ff000000a32742b */ /* 0x000fd00000000134 */
[----:B------:R-:W-:-:S08]  /*dbf0*/  DFMA R50, R52, R50, R52 ;  /* 0x000000323432722b */ /* 0x000fd00000000034 */
[----:B------:R-:W-:-:S08]  /*dc00*/  DMUL R50, R50, 2.2250738585072013831e-308 ;  /* 0x0010000032327828 */ /* 0x000fd00000000000 */
[----:B------:R-:W-:-:S08]  /*dc10*/  DFMA R52, -R54, R50, 1 ;  /* 0x3ff000003634742b */ /* 0x000fd00000000132 */
[----:B------:R-:W-:-:S08]  /*dc20*/  DFMA R52, R52, R52, R52 ;  /* 0x000000343434722b */ /* 0x000fd00000000034 */
[----:B------:R-:W-:Y:S01]  /*dc30*/  DFMA R10, R50, R52, R50 ;  /* 0x00000034320a722b */ /* 0x000fe20000000032 */
[----:B------:R-:W-:Y:S10]  /*dc40*/  BRA `(.L_x_250) ;  /* 0x0000000000307947 */ /* 0x000ff40003800000 */
.L_x_251:
[----:B------:R-:W-:Y:S01]  /*dc50*/  DMUL R50, R54, 8.11296384146066816958e+31 ;  /* 0x4690000036327828 */ /* 0x000fe20000000000 */
[----:B------:R-:W-:-:S05]  /*dc60*/  IMAD.MOV.U32 R10, RZ, RZ, R3 ;  /* 0x000000ffff0a7224 */ /* 0x000fca00078e0003 */
[----:B------:R-:W0:Y:S02]  /*dc70*/  MUFU.RCP64H R11, R51 ;  /* 0x00000033000b7308 */ /* 0x000e240000001800 */
[----:B0-----:R-:W-:-:S08]  /*dc80*/  DFMA R52, -R50, R10, 1 ;  /* 0x3ff000003234742b */ /* 0x001fd0000000010a */
[----:B------:R-:W-:-:S08]  /*dc90*/  DFMA R52, R52, R52, R52 ;  /* 0x000000343434722b */ /* 0x000fd00000000034 */
[----:B------:R-:W-:-:S08]  /*dca0*/  DFMA R52, R10, R52, R10 ;  /* 0x000000340a34722b */ /* 0x000fd0000000000a */
[----:B------:R-:W-:-:S08]  /*dcb0*/  DFMA R10, -R50, R52, 1 ;  /* 0x3ff00000320a742b */ /* 0x000fd00000000134 */
[----:B------:R-:W-:-:S08]  /*dcc0*/  DFMA R10, R52, R10, R52 ;  /* 0x0000000a340a722b */ /* 0x000fd00000000034 */
[----:B------:R-:W-:Y:S01]  /*dcd0*/  DMUL R10, R10, 8.11296384146066816958e+31 ;  /* 0x469000000a0a7828 */ /* 0x000fe20000000000 */
[----:B------:R-:W-:Y:S10]  /*dce0*/  BRA `(.L_x_250) ;  /* 0x0000000000087947 */ /* 0x000ff40003800000 */
.L_x_249:
[----:B------:R-:W-:Y:S01]  /*dcf0*/  LOP3.LUT R11, R55, 0x80000, RZ, 0xfc, !PT ;  /* 0x00080000370b7812 */ /* 0x000fe200078efcff */
[----:B------:R-:W-:-:S07]  /*dd00*/  IMAD.MOV.U32 R10, RZ, RZ, R54 ;  /* 0x000000ffff0a7224 */ /* 0x000fce00078e0036 */
.L_x_250:
[----:B------:R-:W-:Y:S05]  /*dd10*/  BSYNC.RECONVERGENT B1 ;  /* 0x0000000000017941 */ /* 0x000fea0003800200 */
.L_x_248:
[----:B------:R-:W-:Y:S02]  /*dd20*/  IMAD.MOV.U32 R0, RZ, RZ, R10 ;  /* 0x000000ffff007224 */ /* 0x000fe400078e000a */
[----:B------:R-:W-:Y:S02]  /*dd30*/  IMAD.MOV.U32 R3, RZ, RZ, R11 ;  /* 0x000000ffff037224 */ /* 0x000fe400078e000b */
[----:B------:R-:W-:Y:S02]  /*dd40*/  IMAD.MOV.U32 R10, RZ, RZ, R13 ;  /* 0x000000ffff0a7224 */ /* 0x000fe400078e000d */
[----:B------:R-:W-:-:S04]  /*dd50*/  IMAD.MOV.U32 R11, RZ, RZ, 0x0 ;  /* 0x00000000ff0b7424 */ /* 0x000fc800078e00ff */
[----:B------:R-:W-:Y:S05]  /*dd60*/  RET.REL.NODEC R10 `(_Z15minimize_coeffsPdS_S_ii) ;  /* 0xffffff200aa47950 */ /* 0x000fea0003c3ffff */
        .weak           $__internal_1_$__cuda_sm20_div_rn_f64_full
        .type           $__internal_1_$__cuda_sm20_div_rn_f64_full,@function
        .size           $__internal_1_$__cuda_sm20_div_rn_f64_full,($__internal_2_$__cuda_sm20_dsqrt_rn_f64_mediumpath_v1 - $__internal_1_$__cuda_sm20_div_rn_f64_full)
$__internal_1_$__cuda_sm20_div_rn_f64_full:
[C---:B------:R-:W-:Y:S01]  /*dd70*/  FSETP.GEU.AND P0, PT, |R53|.reuse, 1.469367938527859385e-39, PT ;  /* 0x001000003500780b */ /* 0x040fe20003f0e200 */
[--C-:B------:R-:W-:Y:S01]  /*dd80*/  IMAD.MOV.U32 R62, RZ, RZ, R52.reuse ;  /* 0x000000ffff3e7224 */ /* 0x100fe200078e0034 */
[----:B------:R-:W-:Y:S01]  /*dd90*/  LOP3.LUT R6, R53, 0x800fffff, RZ, 0xc0, !PT ;  /* 0x800fffff35067812 */ /* 0x000fe200078ec0ff */
[----:B------:R-:W-:Y:S01]  /*dda0*/  IMAD.MOV.U32 R63, RZ, RZ, R53 ;  /* 0x000000ffff3f7224 */ /* 0x000fe200078e0035 */
[----:B------:R-:W-:Y:S01]  /*ddb0*/  BSSY.RECONVERGENT B0, `(.L_x_252) ;  /* 0x0000057000007945 */ /* 0x000fe20003800200 */
[----:B------:R-:W-:Y:S01]  /*ddc0*/  IMAD.MOV.U32 R57, RZ, RZ, R21 ;  /* 0x000000ffff397224 */ /* 0x000fe200078e0015 */
[----:B------:R-:W-:Y:S01]  /*ddd0*/  LOP3.LUT R7, R6, 0x3ff00000, RZ, 0xfc, !PT ;  /* 0x3ff0000006077812 */ /* 0x000fe200078efcff */
[----:B------:R-:W-:Y:S02]  /*dde0*/  IMAD.MOV.U32 R6, RZ, RZ, R52 ;  /* 0x000000ffff067224 */ /* 0x000fe400078e0034 */
[----:B------:R-:W-:Y:S01]  /*ddf0*/  IMAD.MOV.U32 R8, RZ, RZ, 0x1 ;  /* 0x00000001ff087424 */ /* 0x000fe200078e00ff */
[C---:B------:R-:W-:Y:S01]  /*de00*/  FSETP.GEU.AND P5, PT, |R57|.reuse, 1.469367938527859385e-39, PT ;  /* 0x001000003900780b */ /* 0x040fe20003fae200 */
[----:B------:R-:W-:Y:S01]  /*de10*/  IMAD.MOV.U32 R56, RZ, RZ, R20 ;  /* 0x000000ffff387224 */ /* 0x000fe200078e0014 */
[----:B------:R-:W-:Y:S01]  /*de20*/  LOP3.LUT R65, R57, 0x7ff00000, RZ, 0xc0, !PT ;  /* 0x7ff0000039417812 */ /* 0x000fe200078ec0ff */
[----:B------:R-:W-:Y:S01]  /*de30*/  @!P0 DMUL R6, R62, 8.98846567431157953865e+307 ;  /* 0x7fe000003e068828 */ /* 0x000fe20000000000 */
[----:B------:R-:W-:-:S05]  /*de40*/  IMAD.MOV.U32 R41, RZ, RZ, 0x1ca00000 ;  /* 0x1ca00000ff297424 */ /* 0x000fca00078e00ff */
[----:B------:R-:W0:Y:S04]  /*de50*/  MUFU.RCP64H R9, R7 ;  /* 0x0000000700097308 */ /* 0x000e280000001800 */
[----:B------:R-:W-:-:S04]  /*de60*/  @!P5 LOP3.LUT R0, R63, 0x7ff00000, RZ, 0xc0, !PT ;  /* 0x7ff000003f00d812 */ /* 0x000fc800078ec0ff */
[----:B------:R-:W-:Y:S02]  /*de70*/  @!P5 ISETP.GE.U32.AND P6, PT, R65, R0, PT ;  /* 0x000000004100d20c */ /* 0x000fe40003fc6070 */
[----:B------:R-:W-:Y:S02]  /*de80*/  LOP3.LUT R0, R53, 0x7ff00000, RZ, 0xc0, !PT ;  /* 0x7ff0000035007812 */ /* 0x000fe400078ec0ff */
[----:B------:R-:W-:Y:S02]  /*de90*/  @!P5 SEL R3, R41, 0x63400000, !P6 ;  /* 0x634000002903d807 */ /* 0x000fe40007000000 */
[----:B------:R-:W-:Y:S02]  /*dea0*/  ISETP.GE.U32.AND P6, PT, R65, R0, PT ;  /* 0x000000004100720c */ /* 0x000fe40003fc6070 */
[----:B------:R-:W-:Y:S01]  /*deb0*/  @!P5 LOP3.LUT R3, R3, 0x80000000, R57, 0xf8, !PT ;  /* 0x800000000303d812 */ /* 0x000fe200078ef839 */
[----:B0-----:R-:W-:Y:S01]  /*dec0*/  DFMA R20, R8, -R6, 1 ;  /* 0x3ff000000814742b */ /* 0x001fe20000000806 */
[----:B------:R-:W-:-:S07]  /*ded0*/  @!P0 LOP3.LUT R0, R7, 0x7ff00000, RZ, 0xc0, !PT ;  /* 0x7ff0000007008812 */ /* 0x000fce00078ec0ff */
[----:B------:R-:W-:-:S08]  /*dee0*/  DFMA R20, R20, R20, R20 ;  /* 0x000000141414722b */ /* 0x000fd00000000014 */
[----:B------:R-:W-:Y:S01]  /*def0*/  DFMA R50, R8, R20, R8 ;  /* 0x000000140832722b */ /* 0x000fe20000000008 */
[----:B------:R-:W-:Y:S01]  /*df00*/  SEL R9, R41, 0x63400000, !P6 ;  /* 0x6340000029097807 */ /* 0x000fe20007000000 */
[----:B------:R-:W-:Y:S01]  /*df10*/  IMAD.MOV.U32 R8, RZ, RZ, R56 ;  /* 0x000000ffff087224 */ /* 0x000fe200078e0038 */
[----:B------:R-:W-:Y:S01]  /*df20*/  @!P5 LOP3.LUT R21, R3, 0x100000, RZ, 0xfc, !PT ;  /* 0x001000000315d812 */ /* 0x000fe200078efcff */
[----:B------:R-:W-:Y:S01]  /*df30*/  @!P5 IMAD.MOV.U32 R20, RZ, RZ, RZ ;  /* 0x000000ffff14d224 */ /* 0x000fe200078e00ff */
[----:B------:R-:W-:Y:S01]  /*df40*/  LOP3.LUT R9, R9, 0x800fffff, R57, 0xf8, !PT ;  /* 0x800fffff09097812 */ /* 0x000fe200078ef839 */
[----:B------:R-:W-:Y:S02]  /*df50*/  IMAD.MOV.U32 R3, RZ, RZ, R65 ;  /* 0x000000ffff037224 */ /* 0x000fe400078e0041 */
[----:B------:R-:W-:-:S03]  /*df60*/  DFMA R52, R50, -R6, 1 ;  /* 0x3ff000003234742b */ /* 0x000fc60000000806 */
[----:B------:R-:W-:-:S05]  /*df70*/  @!P5 DFMA R8, R8, 2, -R20 ;  /* 0x400000000808d82b */ /* 0x000fca0000000814 */
[----:B------:R-:W-:-:S05]  /*df80*/  DFMA R52, R50, R52, R50 ;  /* 0x000000343234722b */ /* 0x000fca0000000032 */
[----:B------:R-:W-:-:S03]  /*df90*/  @!P5 LOP3.LUT R3, R9, 0x7ff00000, RZ, 0xc0, !PT ;  /* 0x7ff000000903d812 */ /* 0x000fc600078ec0ff */
[----:B------:R-:W-:Y:S02]  /*dfa0*/  DMUL R20, R52, R8 ;  /* 0x0000000834147228 */ /* 0x000fe40000000000 */
[----:B------:R-:W-:-:S05]  /*dfb0*/  VIADD R64, R3, 0xffffffff ;  /* 0xffffffff03407836 */ /* 0x000fca0000000000 */
[----:B------:R-:W-:Y:S01]  /*dfc0*/  ISETP.GT.U32.AND P0, PT, R64, 0x7feffffe, PT ;  /* 0x7feffffe4000780c */ /* 0x000fe20003f04070 */
[----:B------:R-:W-:Y:S01]  /*dfd0*/  VIADD R64, R0, 0xffffffff ;  /* 0xffffffff00407836 */ /* 0x000fe20000000000 */
[----:B------:R-:W-:-:S04]  /*dfe0*/  DFMA R50, R20, -R6, R8 ;  /* 0x800000061432722b */ /* 0x000fc80000000008 */
[----:B------:R-:W-:-:S04]  /*dff0*/  ISETP.GT.U32.OR P0, PT, R64, 0x7feffffe, P0 ;  /* 0x7feffffe4000780c */ /* 0x000fc80000704470 */
[----:B------:R-:W-:-:S09]  /*e000*/  DFMA R52, R52, R50, R20 ;  /* 0x000000323434722b */ /* 0x000fd20000000014 */
[----:B------:R-:W-:Y:S05]  /*e010*/  @P0 BRA `(.L_x_253) ;  /* 0x00000000006c0947 */ /* 0x000fea0003800000 */
[----:B------:R-:W-:Y:S01]  /*e020*/  LOP3.LUT R20, R63, 0x7ff00000, RZ, 0xc0, !PT ;  /* 0x7ff000003f147812 */ /* 0x000fe200078ec0ff */
[----:B------:R-:W-:-:S03]  /*e030*/  IMAD.MOV.U32 R50, RZ, RZ, RZ ;  /* 0x000000ffff327224 */ /* 0x000fc600078e00ff */
[CC--:B------:R-:W-:Y:S02]  /*e040*/  VIADDMNMX R0, R65.reuse, -R20.reuse, 0xb9600000, !PT ;  /* 0xb960000041007446 */ /* 0x0c0fe40007800914 */
[----:B------:R-:W-:Y:S02]  /*e050*/  ISETP.GE.U32.AND P0, PT, R65, R20, PT ;  /* 0x000000144100720c */ /* 0x000fe40003f06070 */
[----:B------:R-:W-:Y:S02]  /*e060*/  VIMNMX R0, PT, PT, R0, 0x46a00000, PT ;  /* 0x46a0000000007848 */ /* 0x000fe40003fe0100 */
[----:B------:R-:W-:-:S05]  /*e070*/  SEL R41, R41, 0x63400000, !P0 ;  /* 0x6340000029297807 */ /* 0x000fca0004000000 */
[----:B------:R-:W-:-:S04]  /*e080*/  IMAD.IADD R0, R0, 0x1, -R41 ;  /* 0x0000000100007824 */ /* 0x000fc800078e0a29 */
[----:B------:R-:W-:-:S06]  /*e090*/  VIADD R51, R0, 0x7fe00000 ;  /* 0x7fe0000000337836 */ /* 0x000fcc0000000000 */
[----:B------:R-:W-:-:S10]  /*e0a0*/  DMUL R20, R52, R50 ;  /* 0x0000003234147228 */ /* 0x000fd40000000000 */
[----:B------:R-:W-:-:S13]  /*e0b0*/  FSETP.GTU.AND P0, PT, |R21|, 1.469367938527859385e-39, PT ;  /* 0x001000001500780b */ /* 0x000fda0003f0c200 */
[----:B------:R-:W-:Y:S05]  /*e0c0*/  @P0 BRA `(.L_x_254) ;  /* 0x0000000000940947 */ /* 0x000fea0003800000 */
[----:B------:R-:W-:Y:S01]  /*e0d0*/  DFMA R6, R52, -R6, R8 ;  /* 0x800000063406722b */ /* 0x000fe20000000008 */
[----:B------:R-:W-:-:S09]  /*e0e0*/  IMAD.MOV.U32 R50, RZ, RZ, RZ ;  /* 0x000000ffff327224 */ /* 0x000fd200078e00ff */
[C---:B------:R-:W-:Y:S02]  /*e0f0*/  FSETP.NEU.AND P0, PT, R7.reuse, RZ, PT ;  /* 0x000000ff0700720b */ /* 0x040fe40003f0d000 */
[----:B------:R-:W-:-:S04]  /*e100*/  LOP3.LUT R63, R7, 0x80000000, R63, 0x48, !PT ;  /* 0x80000000073f7812 */ /* 0x000fc800078e483f */
[----:B------:R-:W-:-:S07]  /*e110*/  LOP3.LUT R51, R63, R51, RZ, 0xfc, !PT ;  /* 0x000000333f337212 */ /* 0x000fce00078efcff */
[----:B------:R-:W-:Y:S05]  /*e120*/  @!P0 BRA `(.L_x_254) ;  /* 0x00000000007c8947 */ /* 0x000fea0003800000 */
[----:B------:R-:W-:Y:S01]  /*e130*/  IMAD.MOV R7, RZ, RZ, -R0 ;  /* 0x000000ffff077224 */ /* 0x000fe200078e0a00 */
[----:B------:R-:W-:Y:S01]  /*e140*/  DMUL.RP R50, R52, R50 ;  /* 0x0000003234327228 */ /* 0x000fe20000008000 */
[----:B------:R-:W-:Y:S01]  /*e150*/  IMAD.MOV.U32 R6, RZ, RZ, RZ ;  /* 0x000000ffff067224 */ /* 0x000fe200078e00ff */
[----:B------:R-:W-:-:S05]  /*e160*/  IADD3 R3, PT, PT, -R0, -0x43300000, RZ ;  /* 0xbcd0000000037810 */ /* 0x000fca0007ffe1ff */
[----:B------:R-:W-:-:S03]  /*e170*/  DFMA R6, R20, -R6, R52 ;  /* 0x800000061406722b */ /* 0x000fc60000000034 */
[----:B------:R-:W-:-:S07]  /*e180*/  LOP3.LUT R63, R51, R63, RZ, 0x3c, !PT ;  /* 0x0000003f333f7212 */ /* 0x000fce00078e3cff */
[----:B------:R-:W-:-:S04]  /*e190*/  FSETP.NEU.AND P0, PT, |R7|, R3, PT ;  /* 0x000000030700720b */ /* 0x000fc80003f0d200 */
[----:B------:R-:W-:Y:S02]  /*e1a0*/  FSEL R20, R50, R20, !P0 ;  /* 0x0000001432147208 */ /* 0x000fe40004000000 */
[----:B------:R-:W-:Y:S01]  /*e1b0*/  FSEL R21, R63, R21, !P0 ;  /* 0x000000153f157208 */ /* 0x000fe20004000000 */
[----:B------:R-:W-:Y:S06]  /*e1c0*/  BRA `(.L_x_254) ;  /* 0x0000000000547947 */ /* 0x000fec0003800000 */
.L_x_253:
[----:B------:R-:W-:-:S14]  /*e1d0*/  DSETP.NAN.AND P0, PT, R56, R56, PT ;  /* 0x000000383800722a */ /* 0x000fdc0003f08000 */
[----:B------:R-:W-:Y:S05]  /*e1e0*/  @P0 BRA `(.L_x_255) ;  /* 0x0000000000440947 */ /* 0x000fea0003800000 */
[----:B------:R-:W-:-:S14]  /*e1f0*/  DSETP.NAN.AND P0, PT, R62, R62, PT ;  /* 0x0000003e3e00722a */ /* 0x000fdc0003f08000 */
[----:B------:R-:W-:Y:S05]  /*e200*/  @P0 BRA `(.L_x_256) ;  /* 0x0000000000300947 */ /* 0x000fea0003800000 */
[----:B------:R-:W-:Y:S01]  /*e210*/  ISETP.NE.AND P0, PT, R3, R0, PT ;  /* 0x000000000300720c */ /* 0x000fe20003f05270 */
[----:B------:R-:W-:Y:S01]  /*e220*/  IMAD.MOV.U32 R21, RZ, RZ, -0x80000 ;  /* 0xfff80000ff157424 */ /* 0x000fe200078e00ff */
[----:B------:R-:W-:-:S11]  /*e230*/  MOV R20, 0x0 ;  /* 0x0000000000147802 */ /* 0x000fd60000000f00 */
[----:B------:R-:W-:Y:S05]  /*e240*/  @!P0 BRA `(.L_x_254) ;  /* 0x0000000000348947 */ /* 0x000fea0003800000 */
[----:B------:R-:W-:Y:S02]  /*e250*/  ISETP.NE.AND P0, PT, R3, 0x7ff00000, PT ;  /* 0x7ff000000300780c */ /* 0x000fe40003f05270 */
[----:B------:R-:W-:Y:S02]  /*e260*/  LOP3.LUT R21, R57, 0x80000000, R63, 0x48, !PT ;  /* 0x8000000039157812 */ /* 0x000fe400078e483f */
[----:B------:R-:W-:-:S13]  /*e270*/  ISETP.EQ.OR P0, PT, R0, RZ, !P0 ;  /* 0x000000ff0000720c */ /* 0x000fda0004702670 */
[----:B------:R-:W-:Y:S01]  /*e280*/  @P0 LOP3.LUT R0, R21, 0x7ff00000, RZ, 0xfc, !PT ;  /* 0x7ff0000015000812 */ /* 0x000fe200078efcff */
[----:B------:R-:W-:Y:S02]  /*e290*/  @!P0 IMAD.MOV.U32 R20, RZ, RZ, RZ ;  /* 0x000000ffff148224 */ /* 0x000fe400078e00ff */
[----:B------:R-:W-:Y:S02]  /*e2a0*/  @P0 IMAD.MOV.U32 R20, RZ, RZ, RZ ;  /* 0x000000ffff140224 */ /* 0x000fe400078e00ff */
[----:B------:R-:W-:Y:S01]  /*e2b0*/  @P0 IMAD.MOV.U32 R21, RZ, RZ, R0 ;  /* 0x000000ffff150224 */ /* 0x000fe200078e0000 */
[----:B------:R-:W-:Y:S06]  /*e2c0*/  BRA `(.L_x_254) ;  /* 0x0000000000147947 */ /* 0x000fec0003800000 */
.L_x_256:
[----:B------:R-:W-:Y:S01]  /*e2d0*/  LOP3.LUT R21, R63, 0x80000, RZ, 0xfc, !PT ;  /* 0x000800003f157812 */ /* 0x000fe200078efcff */
[----:B------:R-:W-:Y:S01]  /*e2e0*/  IMAD.MOV.U32 R20, RZ, RZ, R62 ;  /* 0x000000ffff147224 */ /* 0x000fe200078e003e */
[----:B------:R-:W-:Y:S06]  /*e2f0*/  BRA `(.L_x_254) ;  /* 0x0000000000087947 */ /* 0x000fec0003800000 */
.L_x_255:
[----:B------:R-:W-:Y:S01]  /*e300*/  LOP3.LUT R21, R57, 0x80000, RZ, 0xfc, !PT ;  /* 0x0008000039157812 */ /* 0x000fe200078efcff */
[----:B------:R-:W-:-:S07]  /*e310*/  IMAD.MOV.U32 R20, RZ, RZ, R56 ;  /* 0x000000ffff147224 */ /* 0x000fce00078e0038 */
.L_x_254:
[----:B------:R-:W-:Y:S05]  /*e320*/  BSYNC.RECONVERGENT B0 ;  /* 0x0000000000007941 */ /* 0x000fea0003800200 */
.L_x_252:
[----:B------:R-:W-:Y:S02]  /*e330*/  IMAD.MOV.U32 R6, RZ, RZ, R13 ;  /* 0x000000ffff067224 */ /* 0x000fe400078e000d */
[----:B------:R-:W-:Y:S02]  /*e340*/  IMAD.MOV.U32 R7, RZ, RZ, 0x0 ;  /* 0x00000000ff077424 */ /* 0x000fe400078e00ff */
[----:B------:R-:W-:Y:S02]  /*e350*/  IMAD.MOV.U32 R8, RZ, RZ, R20 ;  /* 0x000000ffff087224 */ /* 0x000fe400078e0014 */
[----:B------:R-:W-:Y:S01]  /*e360*/  IMAD.MOV.U32 R9, RZ, RZ, R21 ;  /* 0x000000ffff097224 */ /* 0x000fe200078e0015 */
[----:B------:R-:W-:Y:S06]  /*e370*/  RET.REL.NODEC R6 `(_Z15minimize_coeffsPdS_S_ii) ;  /* 0xffffff1c06207950 */ /* 0x000fec0003c3ffff */
        .weak           $__internal_2_$__cuda_sm20_dsqrt_rn_f64_mediumpath_v1
        .type           $__internal_2_$__cuda_sm20_dsqrt_rn_f64_mediumpath_v1,@function
        .size           $__internal_2_$__cuda_sm20_dsqrt_rn_f64_mediumpath_v1,($_Z15minimize_coeffsPdS_S_ii$__internal_accurate_pow - $__internal_2_$__cuda_sm20_dsqrt_rn_f64_mediumpath_v1)
$__internal_2_$__cuda_sm20_dsqrt_rn_f64_mediumpath_v1:
[----:B------:R-:W-:Y:S01]  /*e380*/  ISETP.GE.U32.AND P2, PT, R8, -0x3400000, PT ;  /* 0xfcc000000800780c */ /* 0x000fe20003f46070 */
[----:B------:R-:W-:Y:S01]  /*e390*/  BSSY.RECONVERGENT B0, `(.L_x_257) ;  /* 0x0000025000007945 */ /* 0x000fe20003800200 */
[----:B------:R-:W-:Y:S02]  /*e3a0*/  IMAD.MOV.U32 R8, RZ, RZ, R54 ;  /* 0x000000ffff087224 */ /* 0x000fe400078e0036 */
[----:B------:R-:W-:-:S09]  /*e3b0*/  IMAD.MOV.U32 R9, RZ, RZ, R55 ;  /* 0x000000ffff097224 */ /* 0x000fd200078e0037 */
[----:B------:R-:W-:Y:S05]  /*e3c0*/  @!P2 BRA `(.L_x_258) ;  /* 0x000000000020a947 */ /* 0x000fea0003800000 */
[----:B------:R-:W-:-:S10]  /*e3d0*/  DFMA.RM R8, R8, R20, R50 ;  /* 0x000000140808722b */ /* 0x000fd40000004032 */
[----:B------:R-:W-:-:S05]  /*e3e0*/  IADD3 R20, P2, PT, R8, 0x1, RZ ;  /* 0x0000000108147810 */ /* 0x000fca0007f5e0ff */
[----:B------:R-:W-:-:S06]  /*e3f0*/  IMAD.X R21, RZ, RZ, R9, P2 ;  /* 0x000000ffff157224 */ /* 0x000fcc00010e0609 */
[----:B------:R-:W-:-:S08]  /*e400*/  DFMA.RP R10, -R8, R20, R10 ;  /* 0x00000014080a722b */ /* 0x000fd0000000810a */
[----:B------:R-:W-:-:S06]  /*e410*/  DSETP.GT.AND P2, PT, R10, RZ, PT ;  /* 0x000000ff0a00722a */ /* 0x000fcc0003f44000 */
[----:B------:R-:W-:Y:S02]  /*e420*/  FSEL R8, R20, R8, P2 ;  /* 0x0000000814087208 */ /* 0x000fe40001000000 */
[----:B------:R-:W-:Y:S01]  /*e430*/  FSEL R9, R21, R9, P2 ;  /* 0x0000000915097208 */ /* 0x000fe20001000000 */
[----:B------:R-:W-:Y:S06]  /*e440*/  BRA `(.L_x_259) ;  /* 0x0000000000647947 */ /* 0x000fec0003800000 */
.L_x_258:
[----:B------:R-:W-:-:S14]  /*e450*/  DSETP.NE.AND P2, PT, R10, RZ, PT ;  /* 0x000000ff0a00722a */ /* 0x000fdc0003f45000 */
[----:B------:R-:W-:Y:S05]  /*e460*/  @!P2 BRA `(.L_x_260) ;  /* 0x000000000058a947 */ /* 0x000fea0003800000 */
[----:B------:R-:W-:-:S13]  /*e470*/  ISETP.GE.AND P2, PT, R11, RZ, PT ;  /* 0x000000ff0b00720c */ /* 0x000fda0003f46270 */
[----:B------:R-:W-:Y:S02]  /*e480*/  @!P2 IMAD.MOV.U32 R8, RZ, RZ, 0x0 ;  /* 0x00000000ff08a424 */ /* 0x000fe400078e00ff */
[----:B------:R-:W-:Y:S01]  /*e490*/  @!P2 IMAD.MOV.U32 R9, RZ, RZ, -0x80000 ;  /* 0xfff80000ff09a424 */ /* 0x000fe200078e00ff */
[----:B------:R-:W-:Y:S06]  /*e4a0*/  @!P2 BRA `(.L_x_259) ;  /* 0x00000000004ca947 */ /* 0x000fec0003800000 */
[----:B------:R-:W-:-:S13]  /*e4b0*/  ISETP.GT.AND P2, PT, R11, 0x7fefffff, PT ;  /* 0x7fefffff0b00780c */ /* 0x000fda0003f44270 */
[----:B------:R-:W-:Y:S05]  /*e4c0*/  @P2 BRA `(.L_x_260) ;  /* 0x0000000000402947 */ /* 0x000fea0003800000 */
[----:B------:R-:W-:Y:S01]  /*e4d0*/  DMUL R8, R10, 8.11296384146066816958e+31 ;  /* 0x469000000a087828 */ /* 0x000fe20000000000 */
[----:B------:R-:W-:Y:S02]  /*e4e0*/  IMAD.MOV.U32 R50, RZ, RZ, 0x0 ;  /* 0x00000000ff327424 */ /* 0x000fe400078e00ff */
[----:B------:R-:W-:Y:S02]  /*e4f0*/  IMAD.MOV.U32 R10, RZ, RZ, RZ ;  /* 0x000000ffff0a7224 */ /* 0x000fe400078e00ff */
[----:B------:R-:W-:Y:S01]  /*e500*/  IMAD.MOV.U32 R51, RZ, RZ, 0x3fd80000 ;  /* 0x3fd80000ff337424 */ /* 0x000fe200078e00ff */
[----:B------:R-:W0:Y:S03]  /*e510*/  MUFU.RSQ64H R11, R9 ;  /* 0x00000009000b7308 */ /* 0x000e260000001c00 */
[----:B0-----:R-:W-:-:S08]  /*e520*/  DMUL R20, R10, R10 ;  /* 0x0000000a0a147228 */ /* 0x001fd00000000000 */
[----:B------:R-:W-:-:S08]  /*e530*/  DFMA R20, R8, -R20, 1 ;  /* 0x3ff000000814742b */ /* 0x000fd00000000814 */
[----:B------:R-:W-:Y:S02]  /*e540*/  DFMA R50, R20, R50, 0.5 ;  /* 0x3fe000001432742b */ /* 0x000fe40000000032 */
[----:B------:R-:W-:-:S08]  /*e550*/  DMUL R20, R10, R20 ;  /* 0x000000140a147228 */ /* 0x000fd00000000000 */
[----:B------:R-:W-:-:S08]  /*e560*/  DFMA R20, R50, R20, R10 ;  /* 0x000000143214722b */ /* 0x000fd0000000000a */
[----:B------:R-:W-:Y:S02]  /*e570*/  DMUL R10, R8, R20 ;  /* 0x00000014080a7228 */ /* 0x000fe40000000000 */
[----:B------:R-:W-:-:S06]  /*e580*/  VIADD R21, R21, 0xfff00000 ;  /* 0xfff0000015157836 */ /* 0x000fcc0000000000 */
[----:B------:R-:W-:-:S08]  /*e590*/  DFMA R50, R10, -R10, R8 ;  /* 0x8000000a0a32722b */ /* 0x000fd00000000008 */
[----:B------:R-:W-:-:S10]  /*e5a0*/  DFMA R8, R20, R50, R10 ;  /* 0x000000321408722b */ /* 0x000fd4000000000a */
[----:B------:R-:W-:Y:S01]  /*e5b0*/  VIADD R9, R9, 0xfcb00000 ;  /* 0xfcb0000009097836 */ /* 0x000fe20000000000 */
[----:B------:R-:W-:Y:S06]  /*e5c0*/  BRA `(.L_x_259) ;  /* 0x0000000000047947 */ /* 0x000fec0003800000 */
.L_x_260:
[----:B------:R-:W-:-:S11]  /*e5d0*/  DADD R8, R10, R10 ;  /* 0x000000000a087229 */ /* 0x000fd6000000000a */
.L_x_259:
[----:B------:R-:W-:Y:S05]  /*e5e0*/  BSYNC.RECONVERGENT B0 ;  /* 0x0000000000007941 */ /* 0x000fea0003800200 */
.L_x_257:
[----:B------:R-:W-:Y:S02]  /*e5f0*/  IMAD.MOV.U32 R10, RZ, RZ, R8 ;  /* 0x000000ffff0a7224 */ /* 0x000fe400078e0008 */
[----:B------:R-:W-:Y:S02]  /*e600*/  IMAD.MOV.U32 R11, RZ, RZ, R9 ;  /* 0x000000ffff0b7224 */ /* 0x000fe400078e0009 */
[----:B------:R-:W-:Y:S02]  /*e610*/  IMAD.MOV.U32 R8, RZ, RZ, R0 ;  /* 0x000000ffff087224 */ /* 0x000fe400078e0000 */
[----:B------:R-:W-:-:S04]  /*e620*/  IMAD.MOV.U32 R9, RZ, RZ, 0x0 ;  /* 0x00000000ff097424 */ /* 0x000fc800078e00ff */
[----:B------:R-:W-:Y:S05]  /*e630*/  RET.REL.NODEC R8 `(_Z15minimize_coeffsPdS_S_ii) ;  /* 0xffffff1808707950 */ /* 0x000fea0003c3ffff */
        .type           $_Z15minimize_coeffsPdS_S_ii$__internal_accurate_pow,@function
        .size           $_Z15minimize_coeffsPdS_S_ii$__internal_accurate_pow,($_Z15minimize_coeffsPdS_S_ii$__internal_trig_reduction_slowpathd - $_Z15minimize_coeffsPdS_S_ii$__internal_accurate_pow)
$_Z15minimize_coeffsPdS_S_ii$__internal_accurate_pow:
[----:B------:R-:W-:Y:S01]  /*e640*/  ISETP.GT.U32.AND P5, PT, R3, 0xfffff, PT ;  /* 0x000fffff0300780c */ /* 0x000fe20003fa4070 */
[--C-:B------:R-:W-:Y:S01]  /*e650*/  IMAD.MOV.U32 R9, RZ, RZ, R3.reuse ;  /* 0x000000ffff097224 */ /* 0x100fe200078e0003 */
[----:B------:R-:W-:Y:S01]  /*e660*/  UMOV UR4, 0x7d2cafe2 ;  /* 0x7d2cafe200047882 */ /* 0x000fe20000000000 */
[--C-:B------:R-:W-:Y:S01]  /*e670*/  IMAD.MOV.U32 R6, RZ, RZ, R3.reuse ;  /* 0x000000ffff067224 */ /* 0x100fe200078e0003 */
[----:B------:R-:W-:Y:S01]  /*e680*/  UMOV UR5, 0x3eb0f5ff ;  /* 0x3eb0f5ff00057882 */ /* 0x000fe20000000000 */
[----:B------:R-:W-:Y:S01]  /*e690*/  IMAD.MOV.U32 R52, RZ, RZ, RZ ;  /* 0x000000ffff347224 */ /* 0x000fe200078e00ff */
[----:B------:R-:W-:Y:S01]  /*e6a0*/  SHF.R.U32.HI R3, RZ, 0x14, R3 ;  /* 0x00000014ff037819 */ /* 0x000fe20000011603 */
[----:B------:R-:W-:Y:S01]  /*e6b0*/  IMAD.MOV.U32 R54, RZ, RZ, 0x41ad3b5a ;  /* 0x41ad3b5aff367424 */ /* 0x000fe200078e00ff */
[----:B------:R-:W-:Y:S01]  /*e6c0*/  UMOV UR6, 0x3b39803f ;  /* 0x3b39803f00067882 */ /* 0x000fe20000000000 */
[----:B------:R-:W-:Y:S01]  /*e6d0*/  IMAD.MOV.U32 R55, RZ, RZ, 0x3ed0f5d2 ;  /* 0x3ed0f5d2ff377424 */ /* 0x000fe200078e00ff */
[----:B------:R-:W-:-:S03]  /*e6e0*/  UMOV UR7, 0x3c7abc9e ;  /* 0x3c7abc9e00077882 */ /* 0x000fc60000000000 */
[----:B------:R-:W-:-:S10]  /*e6f0*/  @!P5 DMUL R66, R8, 1.80143985094819840000e+16 ;  /* 0x435000000842d828 */ /* 0x000fd40000000000 */
[----:B------:R-:W-:Y:S01]  /*e700*/  @!P5 IMAD.MOV.U32 R6, RZ, RZ, R67 ;  /* 0x000000ffff06d224 */ /* 0x000fe200078e0043 */
[----:B------:R-:W-:Y:S01]  /*e710*/  @!P5 LEA.HI R3, R67, 0xffffffca, RZ, 0xc ;  /* 0xffffffca4303d811 */ /* 0x000fe200078f60ff */
[----:B------:R-:W-:-:S03]  /*e720*/  @!P5 IMAD.MOV.U32 R8, RZ, RZ, R66 ;  /* 0x000000ffff08d224 */ /* 0x000fc600078e0042 */
[----:B------:R-:W-:Y:S01]  /*e730*/  LOP3.LUT R6, R6, 0x800fffff, RZ, 0xc0, !PT ;  /* 0x800fffff06067812 */ /* 0x000fe200078ec0ff */
[----:B------:R-:W-:-:S03]  /*e740*/  VIADD R13, R3, 0xfffffc01 ;  /* 0xfffffc01030d7836 */ /* 0x000fc60000000000 */
[----:B------:R-:W-:-:S04]  /*e750*/  LOP3.LUT R9, R6, 0x3ff00000, RZ, 0xfc, !PT ;  /* 0x3ff0000006097812 */ /* 0x000fc800078efcff */
[----:B------:R-:W-:-:S13]  /*e760*/  ISETP.GE.U32.AND P0, PT, R9, 0x3ff6a09f, PT ;  /* 0x3ff6a09f0900780c */ /* 0x000fda0003f06070 */
[----:B------:R-:W-:Y:S02]  /*e770*/  @P0 VIADD R7, R9, 0xfff00000 ;  /* 0xfff0000009070836 */ /* 0x000fe40000000000 */
[----:B------:R-:W-:Y:S02]  /*e780*/  @P0 VIADD R13, R3, 0xfffffc02 ;  /* 0xfffffc02030d0836 */ /* 0x000fe40000000000 */
[----:B------:R-:W-:Y:S02]  /*e790*/  @P0 IMAD.MOV.U32 R9, RZ, RZ, R7 ;  /* 0x000000ffff090224 */ /* 0x000fe400078e0007 */
[----:B------:R-:W-:-:S04]  /*e7a0*/  IMAD.SHL.U32 R3, R41, 0x2, RZ ;  /* 0x0000000229037824 */ /* 0x000fc800078e00ff */
[C---:B------:R-:W-:Y:S01]  /*e7b0*/  DADD R20, R8.reuse, 1 ;  /* 0x3ff0000008147429 */ /* 0x040fe20000000000 */
[----:B------:R-:W-:Y:S01]  /*e7c0*/  ISETP.GT.U32.AND P0, PT, R3, -0x2000001, PT ;  /* 0xfdffffff0300780c */ /* 0x000fe20003f04070 */
[----:B------:R-:W-:-:S04]  /*e7d0*/  DADD R8, R8, -1 ;  /* 0xbff0000008087429 */ /* 0x000fc80000000000 */
[----:B------:R-:W0:Y:S02]  /*e7e0*/  MUFU.RCP64H R53, R21 ;  /* 0x0000001500357308 */ /* 0x000e240000001800 */
[----:B0-----:R-:W-:-:S08]  /*e7f0*/  DFMA R6, -R20, R52, 1 ;  /* 0x3ff000001406742b */ /* 0x001fd00000000134 */
[----:B------:R-:W-:-:S08]  /*e800*/  DFMA R6, R6, R6, R6 ;  /* 0x000000060606722b */ /* 0x000fd00000000006 */
[----:B------:R-:W-:-:S08]  /*e810*/  DFMA R52, R52, R6, R52 ;  /* 0x000000063434722b */ /* 0x000fd00000000034 */
[----:B------:R-:W-:-:S08]  /*e820*/  DMUL R6, R8, R52 ;  /* 0x0000003408067228 */ /* 0x000fd00000000000 */
[----:B------:R-:W-:-:S08]  /*e830*/  DFMA R6, R8, R52, R6 ;  /* 0x000000340806722b */ /* 0x000fd00000000006 */
[----:B------:R-:W-:-:S08]  /*e840*/  DMUL R50, R6, R6 ;  /* 0x0000000606327228 */ /* 0x000fd00000000000 */
[----:B------:R-:W-:Y:S01]  /*e850*/  DFMA R20, R50, UR4, R54 ;  /* 0x0000000432147c2b */ /* 0x000fe20008000036 */
[----:B------:R-:W-:Y:S01]  /*e860*/  UMOV UR4, 0x75488a3f ;  /* 0x75488a3f00047882 */ /* 0x000fe20000000000 */
[----:B------:R-:W-:-:S06]  /*e870*/  UMOV UR5, 0x3ef3b20a ;  /* 0x3ef3b20a00057882 */ /* 0x000fcc0000000000 */
[----:B------:R-:W-:Y:S01]  /*e880*/  DFMA R20, R50, R20, UR4 ;  /* 0x0000000432147e2b */ /* 0x000fe20008000014 */
[----:B------:R-:W-:Y:S01]  /*e890*/  UMOV UR4, 0xe4faecd5 ;  /* 0xe4faecd500047882 */ /* 0x000fe20000000000 */
[----:B------:R-:W-:-:S06]  /*e8a0*/  UMOV UR5, 0x3f1745cd ;  /* 0x3f1745cd00057882 */ /* 0x000fcc0000000000 */
[----:B------:R-:W-:Y:S01]  /*e8b0*/  DFMA R20, R50, R20, UR4 ;  /* 0x0000000432147e2b */ /* 0x000fe20008000014 */
[----:B------:R-:W-:Y:S01]  /*e8c0*/  UMOV UR4, 0x258a578b ;  /* 0x258a578b00047882 */ /* 0x000fe20000000000 */
[----:B------:R-:W-:-:S06]  /*e8d0*/  UMOV UR5, 0x3f3c71c7 ;  /* 0x3f3c71c700057882 */ /* 0x000fcc0000000000 */
[----:B------:R-:W-:Y:S01]  /*e8e0*/  DFMA R54, R50, R20, UR4 ;  /* 0x0000000432367e2b */ /* 0x000fe20008000014 */
[----:B------:R-:W-:Y:S01]  /*e8f0*/  UMOV UR4, 0x9242b910 ;  /* 0x9242b91000047882 */ /* 0x000fe20000000000 */
[----:B------:R-:W-:Y:S01]  /*e900*/  UMOV UR5, 0x3f624924 ;  /* 0x3f62492400057882 */ /* 0x000fe20000000000 */
[----:B------:R-:W-:-:S05]  /*e910*/  DADD R20, R8, -R6 ;  /* 0x0000000008147229 */ /* 0x000fca0000000806 */
[----:B------:R-:W-:Y:S01]  /*e920*/  DFMA R54, R50, R54, UR4 ;  /* 0x0000000432367e2b */ /* 0x000fe20008000036 */
[----:B------:R-:W-:Y:S01]  /*e930*/  UMOV UR4, 0x99999dfb ;  /* 0x99999dfb00047882 */ /* 0x000fe20000000000 */
[----:B------:R-:W-:Y:S01]  /*e940*/  UMOV UR5, 0x3f899999 ;  /* 0x3f89999900057882 */ /* 0x000fe20000000000 */
[----:B------:R-:W-:-:S05]  /*e950*/  DADD R20, R20, R20 ;  /* 0x0000000014147229 */ /* 0x000fca0000000014 */
[----:B------:R-:W-:Y:S01]  /*e960*/  DFMA R54, R50, R54, UR4 ;  /* 0x0000000432367e2b */ /* 0x000fe20008000036 */
[----:B------:R-:W-:Y:S01]  /*e970*/  UMOV UR4, 0x55555555 ;  /* 0x5555555500047882 */ /* 0x000fe20000000000 */
[----:B------:R-:W-:Y:S01]  /*e980*/  UMOV UR5, 0x3fb55555 ;  /* 0x3fb5555500057882 */ /* 0x000fe20000000000 */
[----:B------:R-:W-:-:S05]  /*e990*/  DFMA R8, R8, -R6, R20 ;  /* 0x800000060808722b */ /* 0x000fca0000000014 */
[----:B------:R-:W-:-:S03]  /*e9a0*/  DFMA R20, R50, R54, UR4 ;  /* 0x0000000432147e2b */ /* 0x000fc60008000036 */
[----:B------:R-:W-:Y:S02]  /*e9b0*/  DMUL R8, R52, R8 ;  /* 0x0000000834087228 */ /* 0x000fe40000000000 */
[----:B------:R-:W-:-:S03]  /*e9c0*/  DMUL R52, R6, R6 ;  /* 0x0000000606347228 */ /* 0x000fc60000000000 */
[----:B------:R-:W-:Y:S01]  /*e9d0*/  DADD R56, -R20, UR4 ;  /* 0x0000000414387e29 */ /* 0x000fe20008000100 */
[----:B------:R-:W-:Y:S01]  /*e9e0*/  UMOV UR4, 0xb9e7b0 ;  /* 0x00b9e7b000047882 */ /* 0x000fe20000000000 */
[----:B------:R-:W-:-:S06]  /*e9f0*/  UMOV UR5, 0x3c46a4cb ;  /* 0x3c46a4cb00057882 */ /* 0x000fcc0000000000 */
[----:B------:R-:W-:Y:S02]  /*ea00*/  DFMA R56, R50, R54, R56 ;  /* 0x000000363238722b */ /* 0x000fe40000000038 */
[----:B------:R-:W-:Y:S01]  /*ea10*/  DFMA R54, R6, R6, -R52 ;  /* 0x000000060636722b */ /* 0x000fe20000000834 */
[----:B------:R-:W-:Y:S02]  /*ea20*/  VIADD R51, R9, 0x100000 ;  /* 0x0010000009337836 */ /* 0x000fe40000000000 */
[----:B------:R-:W-:-:S03]  /*ea30*/  IMAD.MOV.U32 R50, RZ, RZ, R8 ;  /* 0x000000ffff327224 */ /* 0x000fc600078e0008 */
[----:B------:R-:W-:Y:S01]  /*ea40*/  DADD R56, R56, -UR4 ;  /* 0x8000000438387e29 */ /* 0x000fe20008000000 */
[----:B------:R-:W-:Y:S01]  /*ea50*/  UMOV UR4, 0x80000000 ;  /* 0x8000000000047882 */ /* 0x000fe20000000000 */
[----:B------:R-:W-:Y:S01]  /*ea60*/  UMOV UR5, 0x43300000 ;  /* 0x4330000000057882 */ /* 0x000fe20000000000 */
[C---:B------:R-:W-:Y:S02]  /*ea70*/  DFMA R54, R6.reuse, R50, R54 ;  /* 0x000000320636722b */ /* 0x040fe40000000036 */
[----:B------:R-:W-:-:S08]  /*ea80*/  DMUL R50, R6, R52 ;  /* 0x0000003406327228 */ /* 0x000fd00000000000 */
[----:B------:R-:W-:-:S08]  /*ea90*/  DFMA R62, R6, R52, -R50 ;  /* 0x00000034063e722b */ /* 0x000fd00000000832 */
[----:B------:R-:W-:Y:S02]  /*eaa0*/  DFMA R62, R8, R52, R62 ;  /* 0x00000034083e722b */ /* 0x000fe4000000003e */
[----:B------:R-:W-:-:S08]  /*eab0*/  DADD R52, R20, R56 ;  /* 0x0000000014347229 */ /* 0x000fd00000000038 */
[----:B------:R-:W-:Y:S02]  /*eac0*/  DADD R64, R20, -R52 ;  /* 0x0000000014407229 */ /* 0x000fe40000000834 */
[----:B------:R-:W-:Y:S02]  /*ead0*/  DFMA R20, R6, R54, R62 ;  /* 0x000000360614722b */ /* 0x000fe4000000003e */
[----:B------:R-:W-:-:S04]  /*eae0*/  DMUL R54, R52, R50 ;  /* 0x0000003234367228 */ /* 0x000fc80000000000 */
[----:B------:R-:W-:-:S04]  /*eaf0*/  DADD R64, R56, R64 ;  /* 0x0000000038407229 */ /* 0x000fc80000000040 */
[----:B------:R-:W-:-:S08]  /*eb00*/  DFMA R56, R52, R50, -R54 ;  /* 0x000000323438722b */ /* 0x000fd00000000836 */
[----:B------:R-:W-:-:S08]  /*eb10*/  DFMA R20, R52, R20, R56 ;  /* 0x000000143414722b */ /* 0x000fd00000000038 */
[----:B------:R-:W-:-:S08]  /*eb20*/  DFMA R64, R64, R50, R20 ;  /* 0x000000324040722b */ /* 0x000fd00000000014 */
[----:B------:R-:W-:-:S08]  /*eb30*/  DADD R50, R54, R64 ;  /* 0x0000000036327229 */ /* 0x000fd00000000040 */
[--C-:B------:R-:W-:Y:S02]  /*eb40*/  DADD R20, R6, R50.reuse ;  /* 0x0000000006147229 */ /* 0x100fe40000000032 */
[----:B------:R-:W-:-:S06]  /*eb50*/  DADD R54, R54, -R50 ;  /* 0x0000000036367229 */ /* 0x000fcc0000000832 */
[----:B------:R-:W-:Y:S02]  /*eb60*/  DADD R6, R6, -R20 ;  /* 0x0000000006067229 */ /* 0x000fe40000000814 */
[----:B------:R-:W-:-:S06]  /*eb70*/  DADD R54, R64, R54 ;  /* 0x0000000040367229 */ /* 0x000fcc0000000036 */
[----:B------:R-:W-:-:S08]  /*eb80*/  DADD R6, R50, R6 ;  /* 0x0000000032067229 */ /* 0x000fd00000000006 */
[----:B------:R-:W-:-:S08]  /*eb90*/  DADD R6, R54, R6 ;  /* 0x0000000036067229 */ /* 0x000fd00000000006 */
[----:B------:R-:W-:Y:S01]  /*eba0*/  DADD R50, R8, R6 ;  /* 0x0000000008327229 */ /* 0x000fe20000000006 */
[----:B------:R-:W-:Y:S01]  /*ebb0*/  LOP3.LUT R8, R13, 0x80000000, RZ, 0x3c, !PT ;  /* 0x800000000d087812 */ /* 0x000fe200078e3cff */
[----:B------:R-:W-:-:S06]  /*ebc0*/  IMAD.MOV.U32 R9, RZ, RZ, 0x43300000 ;  /* 0x43300000ff097424 */ /* 0x000fcc00078e00ff */
[----:B------:R-:W-:Y:S02]  /*ebd0*/  DADD R52, R20, R50 ;  /* 0x0000000014347229 */ /* 0x000fe40000000032 */
[----:B------:R-:W-:Y:S01]  /*ebe0*/  DADD R8, R8, -UR4 ;  /* 0x8000000408087e29 */ /* 0x000fe20008000000 */
[----:B------:R-:W-:Y:S01]  /*ebf0*/  UMOV UR4, 0xfefa39ef ;  /* 0xfefa39ef00047882 */ /* 0x000fe20000000000 */
[----:B------:R-:W-:-:S04]  /*ec00*/  UMOV UR5, 0x3fe62e42 ;  /* 0x3fe62e4200057882 */ /* 0x000fc80000000000 */
[--C-:B------:R-:W-:Y:S02]  /*ec10*/  DADD R20, R20, -R52.reuse ;  /* 0x0000000014147229 */ /* 0x100fe40000000834 */
[----:B------:R-:W-:-:S06]  /*ec20*/  DFMA R6, R8, UR4, R52 ;  /* 0x0000000408067c2b */ /* 0x000fcc0008000034 */
[----:B------:R-:W-:Y:S02]  /*ec30*/  DADD R20, R50, R20 ;  /* 0x0000000032147229 */ /* 0x000fe40000000014 */
[----:B------:R-:W-:-:S08]  /*ec40*/  DFMA R54, R8, -UR4, R6 ;  /* 0x8000000408367c2b */ /* 0x000fd00008000006 */
[----:B------:R-:W-:Y:S01]  /*ec50*/  DADD R54, -R52, R54 ;  /* 0x0000000034367229 */ /* 0x000fe20000000136 */
[----:B------:R-:W-:Y:S01]  /*ec60*/  LOP3.LUT R53, R41, 0xff0fffff, RZ, 0xc0, !PT ;  /* 0xff0fffff29357812 */ /* 0x000fe200078ec0ff */
[----:B------:R-:W-:-:S03]  /*ec70*/  IMAD.MOV.U32 R52, RZ, RZ, R40 ;  /* 0x000000ffff347224 */ /* 0x000fc600078e0028 */
[----:B------:R-:W-:-:S03]  /*ec80*/  SEL R53, R53, R41, P0 ;  /* 0x0000002935357207 */ /* 0x000fc60000000000 */
[----:B------:R-:W-:-:S08]  /*ec90*/  DADD R20, R20, -R54 ;  /* 0x0000000014147229 */ /* 0x000fd00000000836 */
[----:B------:R-:W-:-:S08]  /*eca0*/  DFMA R8, R8, UR6, R20 ;  /* 0x0000000608087c2b */ /* 0x000fd00008000014 */
[----:B------:R-:W-:-:S08]  /*ecb0*/  DADD R20, R6, R8 ;  /* 0x0000000006147229 */ /* 0x000fd00000000008 */
[----:B------:R-:W-:Y:S02]  /*ecc0*/  DADD R50, R6, -R20 ;  /* 0x0000000006327229 */ /* 0x000fe40000000814 */
[----:B------:R-:W-:-:S06]  /*ecd0*/  DMUL R6, R20, R52 ;  /* 0x0000003414067228 */ /* 0x000fcc0000000000 */
[----:B------:R-:W-:Y:S02]  /*ece0*/  DADD R50, R8, R50 ;  /* 0x0000000008327229 */ /* 0x000fe40000000032 */
[----:B------:R-:W-:-:S08]  /*ecf0*/  DFMA R20, R20, R52, -R6 ;  /* 0x000000341414722b */ /* 0x000fd00000000806 */
[----:B------:R-:W-:Y:S01]  /*ed00*/  DFMA R50, R50, R52, R20 ;  /* 0x000000343232722b */ /* 0x000fe20000000014 */
[----:B------:R-:W-:Y:S02]  /*ed10*/  IMAD.MOV.U32 R20, RZ, RZ, 0x652b82fe ;  /* 0x652b82feff147424 */ /* 0x000fe400078e00ff */
[----:B------:R-:W-:-:S05]  /*ed20*/  IMAD.MOV.U32 R21, RZ, RZ, 0x3ff71547 ;  /* 0x3ff71547ff157424 */ /* 0x000fca00078e00ff */
[----:B------:R-:W-:-:S08]  /*ed30*/  DADD R8, R6, R50 ;  /* 0x0000000006087229 */ /* 0x000fd00000000032 */
[----:B------:R-:W-:Y:S02]  /*ed40*/  DFMA R20, R8, R20, 6.75539944105574400000e+15 ;  /* 0x433800000814742b */ /* 0x000fe40000000014 */
[----:B------:R-:W-:Y:S01]  /*ed50*/  FSETP.GEU.AND P0, PT, |R9|, 4.1917929649353027344, PT ;  /* 0x4086232b0900780b */ /* 0x000fe20003f0e200 */
[----:B------:R-:W-:-:S05]  /*ed60*/  DADD R6, R6, -R8 ;  /* 0x0000000006067229 */ /* 0x000fca0000000808 */
[----:B------:R-:W-:-:S03]  /*ed70*/  DADD R52, R20, -6.75539944105574400000e+15 ;  /* 0xc338000014347429 */ /* 0x000fc60000000000 */
[----:B------:R-:W-:-:S05]  /*ed80*/  DADD R50, R50, R6 ;  /* 0x0000000032327229 */ /* 0x000fca0000000006 */
[----:B------:R-:W-:Y:S01]  /*ed90*/  DFMA R54, R52, -UR4, R8 ;  /* 0x8000000434367c2b */ /* 0x000fe20008000008 */
[----:B------:R-:W-:Y:S01]  /*eda0*/  UMOV UR4, 0x3b39803f ;  /* 0x3b39803f00047882 */ /* 0x000fe20000000000 */
[----:B------:R-:W-:-:S06]  /*edb0*/  UMOV UR5, 0x3c7abc9e ;  /* 0x3c7abc9e00057882 */ /* 0x000fcc0000000000 */
[----:B------:R-:W-:Y:S01]  /*edc0*/  DFMA R52, R52, -UR4, R54 ;  /* 0x8000000434347c2b */ /* 0x000fe20008000036 */
[----:B------:R-:W-:Y:S01]  /*edd0*/  UMOV UR4, 0x69ce2bdf ;  /* 0x69ce2bdf00047882 */ /* 0x000fe20000000000 */
[----:B------:R-:W-:Y:S01]  /*ede0*/  MOV R54, 0xfca213ea ;  /* 0xfca213ea00367802 */ /* 0x000fe20000000f00 */
[----:B------:R-:W-:Y:S01]  /*edf0*/  IMAD.MOV.U32 R55, RZ, RZ, 0x3e928af3 ;  /* 0x3e928af3ff377424 */ /* 0x000fe200078e00ff */
[----:B------:R-:W-:-:S05]  /*ee00*/  UMOV UR5, 0x3e5ade15 ;  /* 0x3e5ade1500057882 */ /* 0x000fca0000000000 */
        /* <DEDUP_REMOVED lines=24> */
[----:B------:R-:W-:-:S08]  /*ef90*/  DFMA R54, R52, R54, UR4 ;  /* 0x0000000434367e2b */ /* 0x000fd00008000036 */
[----:B------:R-:W-:-:S08]  /*efa0*/  DFMA R54, R52, R54, 1 ;  /* 0x3ff000003436742b */ /* 0x000fd00000000036 */
[----:B------:R-:W-:-:S10]  /*efb0*/  DFMA R52, R52, R54, 1 ;  /* 0x3ff000003434742b */ /* 0x000fd40000000036 */
[----:B------:R-:W-:Y:S02]  /*efc0*/  IMAD R7, R20, 0x100000, R53 ;  /* 0x0010000014077824 */ /* 0x000fe400078e0235 */
[----:B------:R-:W-:Y:S01]  /*efd0*/  IMAD.MOV.U32 R6, RZ, RZ, R52 ;  /* 0x000000ffff067224 */ /* 0x000fe200078e0034 */
[----:B------:R-:W-:Y:S06]  /*efe0*/  @!P0 BRA `(.L_x_261) ;  /* 0x0000000000308947 */ /* 0x000fec0003800000 */
[----:B------:R-:W-:Y:S01]  /*eff0*/  FSETP.GEU.AND P0, PT, |R9|, 4.2275390625, PT ;  /* 0x408748000900780b */ /* 0x000fe20003f0e200 */
[C---:B------:R-:W-:Y:S02]  /*f000*/  DADD R6, R8.reuse, +INF ;  /* 0x7ff0000008067429 */ /* 0x040fe40000000000 */
[----:B------:R-:W-:-:S08]  /*f010*/  DSETP.GEU.AND P5, PT, R8, RZ, PT ;  /* 0x000000ff0800722a */ /* 0x000fd00003fae000 */
[----:B------:R-:W-:Y:S02]  /*f020*/  FSEL R6, R6, RZ, P5 ;  /* 0x000000ff06067208 */ /* 0x000fe40002800000 */
[----:B------:R-:W-:Y:S02]  /*f030*/  @!P0 LEA.HI R3, R20, R20, RZ, 0x1 ;  /* 0x0000001414038211 */ /* 0x000fe400078f08ff */
[----:B------:R-:W-:Y:S02]  /*f040*/  FSEL R7, R7, RZ, P5 ;  /* 0x000000ff07077208 */ /* 0x000fe40002800000 */
[----:B------:R-:W-:-:S05]  /*f050*/  @!P0 SHF.R.S32.HI R3, RZ, 0x1, R3 ;  /* 0x00000001ff038819 */ /* 0x000fca0000011403 */
[----:B------:R-:W-:Y:S02]  /*f060*/  @!P0 IMAD.IADD R8, R20, 0x1, -R3 ;  /* 0x0000000114088824 */ /* 0x000fe400078e0a03 */
[----:B------:R-:W-:-:S03]  /*f070*/  @!P0 IMAD R53, R3, 0x100000, R53 ;  /* 0x0010000003358824 */ /* 0x000fc600078e0235 */
[----:B------:R-:W-:Y:S01]  /*f080*/  @!P0 LEA R9, R8, 0x3ff00000, 0x14 ;  /* 0x3ff0000008098811 */ /* 0x000fe200078ea0ff */
[----:B------:R-:W-:-:S06]  /*f090*/  @!P0 IMAD.MOV.U32 R8, RZ, RZ, RZ ;  /* 0x000000ffff088224 */ /* 0x000fcc00078e00ff */
[----:B------:R-:W-:-:S11]  /*f0a0*/  @!P0 DMUL R6, R52, R8 ;  /* 0x0000000834068228 */ /* 0x000fd60000000000 */
.L_x_261:
[----:B------:R-:W-:Y:S01]  /*f0b0*/  DFMA R50, R50, R6, R6 ;  /* 0x000000063232722b */ /* 0x000fe20000000006 */
[----:B------:R-:W-:Y:S01]  /*f0c0*/  IMAD.MOV.U32 R8, RZ, RZ, R0 ;  /* 0x000000ffff087224 */ /* 0x000fe200078e0000 */
[----:B------:R-:W-:Y:S01]  /*f0d0*/  DSETP.NEU.AND P0, PT, |R6|, +INF , PT ;  /* 0x7ff000000600742a */ /* 0x000fe20003f0d200 */
[----:B------:R-:W-:-:S07]  /*f0e0*/  IMAD.MOV.U32 R9, RZ, RZ, 0x0 ;  /* 0x00000000ff097424 */ /* 0x000fce00078e00ff */
[----:B------:R-:W-:Y:S02]  /*f0f0*/  FSEL R6, R6, R50, !P0 ;  /* 0x0000003206067208 */ /* 0x000fe40004000000 */
[----:B------:R-:W-:Y:S01]  /*f100*/  FSEL R7, R7, R51, !P0 ;  /* 0x0000003307077208 */ /* 0x000fe20004000000 */
[----:B------:R-:W-:Y:S06]  /*f110*/  RET.REL.NODEC R8 `(_Z15minimize_coeffsPdS_S_ii) ;  /* 0xffffff0c08b87950 */ /* 0x000fec0003c3ffff */
        .type           $_Z15minimize_coeffsPdS_S_ii$__internal_trig_reduction_slowpathd,@function
        .size           $_Z15minimize_coeffsPdS_S_ii$__internal_trig_reduction_slowpathd,(.L_x_274 - $_Z15minimize_coeffsPdS_S_ii$__internal_trig_reduction_slowpathd)
$_Z15minimize_coeffsPdS_S_ii$__internal_trig_reduction_slowpathd:
[--C-:B------:R-:W-:Y:S01]  /*f120*/  SHF.R.U32.HI R10, RZ, 0x14, R41.reuse ;  /* 0x00000014ff0a7819 */ /* 0x100fe20000011629 */
[----:B------:R-:W-:Y:S02]  /*f130*/  IMAD.MOV.U32 R8, RZ, RZ, R0 ;  /* 0x000000ffff087224 */ /* 0x000fe400078e0000 */
[----:B------:R-:W-:Y:S01]  /*f140*/  IMAD.MOV.U32 R7, RZ, RZ, R41 ;  /* 0x000000ffff077224 */ /* 0x000fe200078e0029 */
[----:B------:R-:W-:Y:S01]  /*f150*/  LOP3.LUT R3, R10, 0x7ff, RZ, 0xc0, !PT ;  /* 0x000007ff0a037812 */ /* 0x000fe200078ec0ff */
[----:B------:R-:W-:-:S03]  /*f160*/  IMAD.MOV.U32 R0, RZ, RZ, RZ ;  /* 0x000000ffff007224 */ /* 0x000fc600078e00ff */
[----:B------:R-:W-:-:S13]  /*f170*/  ISETP.NE.AND P0, PT, R3, 0x7ff, PT ;  /* 0x000007ff0300780c */ /* 0x000fda0003f05270 */
[----:B------:R-:W-:Y:S05]  /*f180*/  @!P0 BRA `(.L_x_262) ;  /* 0x0000000800488947 */ /* 0x000fea0003800000 */
[----:B------:R-:W-:Y:S01]  /*f190*/  VIADD R0, R3, 0xfffffc00 ;  /* 0xfffffc0003007836 */ /* 0x000fe20000000000 */
[----:B------:R-:W-:Y:S01]  /*f1a0*/  BSSY.RECONVERGENT B0, `(.L_x_263) ;  /* 0x000002f000007945 */ /* 0x000fe20003800200 */
[----:B------:R-:W-:-:S03]  /*f1b0*/  CS2R R56, SRZ ;  /* 0x0000000000387805 */ /* 0x000fc6000001ff00 */
[----:B------:R-:W-:Y:S02]  /*f1c0*/  SHF.R.U32.HI R20, RZ, 0x6, R0 ;  /* 0x00000006ff147819 */ /* 0x000fe40000011600 */
[----:B------:R-:W-:Y:S02]  /*f1d0*/  ISETP.GE.U32.AND P0, PT, R0, 0x80, PT ;  /* 0x000000800000780c */ /* 0x000fe40003f06070 */
[C---:B------:R-:W-:Y:S02]  /*f1e0*/  IADD3 R0, PT, PT, -R20.reuse, 0x13, RZ ;  /* 0x0000001314007810 */ /* 0x040fe40007ffe1ff */
[----:B------:R-:W-:Y:S02]  /*f1f0*/  IADD3 R3, PT, PT, -R20, 0xf, RZ ;  /* 0x0000000f14037810 */ /* 0x000fe40007ffe1ff */
[----:B------:R-:W-:Y:S01]  /*f200*/  SEL R55, R0, 0x12, P0 ;  /* 0x0000001200377807 */ /* 0x000fe20000000000 */
[----:B------:R-:W-:-:S03]  /*f210*/  VIADD R0, R1, 0x20 ;  /* 0x0000002001007836 */ /* 0x000fc60000000000 */
[----:B------:R-:W-:-:S13]  /*f220*/  ISETP.GE.AND P0, PT, R3, R55, PT ;  /* 0x000000370300720c */ /* 0x000fda0003f06270 */
[----:B------:R-:W-:Y:S05]  /*f230*/  @P0 BRA `(.L_x_264) ;  /* 0x0000000000940947 */ /* 0x000fea0003800000 */
[----:B------:R-:W0:Y:S01]  /*f240*/  LDC.64 R64, c[0x0][0x358] ;  /* 0x0000d600ff407b82 */ /* 0x000e220000000a00 */
[C---:B------:R-:W-:Y:S01]  /*f250*/  SHF.L.U64.HI R6, R8.reuse, 0xb, R7 ;  /* 0x0000000b08067819 */ /* 0x040fe20000010207 */
[----:B------:R-:W-:Y:S01]  /*f260*/  BSSY.RECONVERGENT B1, `(.L_x_265) ;  /* 0x0000021000017945 */ /* 0x000fe20003800200 */
[----:B------:R-:W-:Y:S01]  /*f270*/  IMAD.MOV.U32 R13, RZ, RZ, R3 ;  /* 0x000000ffff0d7224 */ /* 0x000fe200078e0003 */
[----:B------:R-:W-:Y:S01]  /*f280*/  IADD3 R3, PT, PT, RZ, -R20, -R55 ;  /* 0x80000014ff037210 */ /* 0x000fe20007ffe837 */
[----:B------:R-:W-:Y:S01]  /*f290*/  IMAD.SHL.U32 R21, R8, 0x800, RZ ;  /* 0x0000080008157824 */ /* 0x000fe200078e00ff */
[----:B------:R-:W-:Y:S01]  /*f2a0*/  CS2R R56, SRZ ;  /* 0x0000000000387805 */ /* 0x000fe2000001ff00 */
[----:B------:R-:W-:Y:S01]  /*f2b0*/  IMAD.MOV.U32 R11, RZ, RZ, RZ ;  /* 0x000000ffff0b7224 */ /* 0x000fe200078e00ff */
[----:B------:R-:W-:-:S07]  /*f2c0*/  LOP3.LUT R63, R6, 0x80000000, RZ, 0xfc, !PT ;  /* 0x80000000063f7812 */ /* 0x000fce00078efcff */
.L_x_266:
[----:B------:R-:W1:Y:S01]  /*f2d0*/  LDC.64 R6, c[0x4][0x40] ;  /* 0x01001000ff067b82 */ /* 0x000e620000000a00 */
[----:B0-----:R-:W-:Y:S02]  /*f2e0*/  R2UR UR4, R64 ;  /* 0x00000000400472ca */ /* 0x001fe400000e0000 */
[----:B------:R-:W-:Y:S01]  /*f2f0*/  R2UR UR5, R65 ;  /* 0x00000000410572ca */ /* 0x000fe200000e0000 */
[----:B-1----:R-:W-:-:S12]  /*f300*/  IMAD.WIDE R6, R13, 0x8, R6 ;  /* 0x000000080d067825 */ /* 0x002fd800078e0206 */
[----:B------:R-:W2:Y:S01]  /*f310*/  LDG.E.64.CONSTANT R6, desc[UR4][R6.64] ;  /* 0x0000000406067981 */ /* 0x000ea2000c1e9b00 */
[----:B------:R-:W-:Y:S02]  /*f320*/  VIADD R3, R3, 0x1 ;  /* 0x0000000103037836 */ /* 0x000fe40000000000 */
[----:B------:R-:W-:Y:S02]  /*f330*/  VIADD R13, R13, 0x1 ;  /* 0x000000010d0d7836 */ /* 0x000fe40000000000 */
[----:B--2---:R-:W-:-:S04]  /*f340*/  IMAD.WIDE.U32 R8, P0, R6, R21, R56 ;  /* 0x0000001506087225 */ /* 0x004fc80007800038 */
[----:B------:R-:W-:Y:S02]  /*f350*/  IMAD R15, R6, R63, RZ ;  /* 0x0000003f060f7224 */ /* 0x000fe400078e02ff */
[CC--:B------:R-:W-:Y:S02]  /*f360*/  IMAD R56, R7.reuse, R21.reuse, RZ ;  /* 0x0000001507387224 */ /* 0x0c0fe400078e02ff */
[----:B------:R-:W-:Y:S01]  /*f370*/  IMAD.HI.U32 R57, R7, R21, RZ ;  /* 0x0000001507397227 */ /* 0x000fe200078e00ff */
[----:B------:R-:W-:-:S03]  /*f380*/  IADD3 R9, P1, PT, R15, R9, RZ ;  /* 0x000000090f097210 */ /* 0x000fc60007f3e0ff */
[----:B------:R-:W-:Y:S01]  /*f390*/  IMAD R15, R11, 0x8, R0 ;  /* 0x000000080b0f7824 */ /* 0x000fe200078e0200 */
[----:B------:R-:W-:Y:S01]  /*f3a0*/  IADD3 R9, P2, PT, R56, R9, RZ ;  /* 0x0000000938097210 */ /* 0x000fe20007f5e0ff */
[----:B------:R-:W-:-:S04]  /*f3b0*/  IMAD.HI.U32 R56, R6, R63, RZ ;  /* 0x0000003f06387227 */ /* 0x000fc800078e00ff */
[----:B------:R1:W-:Y:S01]  /*f3c0*/  STL.64 [R15], R8 ;  /* 0x000000080f007387 */ /* 0x0003e20000100a00 */
[----:B------:R-:W-:Y:S01]  /*f3d0*/  IMAD.X R6, RZ, RZ, R56, P0 ;  /* 0x000000ffff067224 */ /* 0x000fe200000e0638 */
[----:B------:R-:W-:Y:S01]  /*f3e0*/  ISETP.NE.AND P0, PT, R3, -0xf, PT ;  /* 0xfffffff10300780c */ /* 0x000fe20003f05270 */
[----:B------:R-:W-:-:S03]  /*f3f0*/  IMAD.HI.U32 R62, R7, R63, RZ ;  /* 0x0000003f073e7227 */ /* 0x000fc600078e00ff */
[----:B------:R-:W-:Y:S01]  /*f400*/  IADD3.X R6, P1, PT, R57, R6, RZ, P1, !PT ;  /* 0x0000000639067210 */ /* 0x000fe20000f3e4ff */
[----:B------:R-:W-:Y:S02]  /*f410*/  IMAD R7, R7, R63, RZ ;  /* 0x0000003f07077224 */ /* 0x000fe400078e02ff */
[----:B------:R-:W-:-:S03]  /*f420*/  VIADD R11, R11, 0x1 ;  /* 0x000000010b0b7836 */ /* 0x000fc60000000000 */
[----:B------:R-:W-:Y:S01]  /*f430*/  IADD3.X R56, P2, PT, R7, R6, RZ, P2, !PT ;  /* 0x0000000607387210 */ /* 0x000fe2000175e4ff */
[----:B------:R-:W-:-:S04]  /*f440*/  IMAD.X R6, RZ, RZ, R62, P1 ;  /* 0x000000ffff067224 */ /* 0x000fc800008e063e */
[----:B------:R-:W-:Y:S01]  /*f450*/  IMAD.X R57, RZ, RZ, R6, P2 ;  /* 0x000000ffff397224 */ /* 0x000fe200010e0606 */
[----:B-1----:R-:W-:Y:S07]  /*f460*/  @P0 BRA `(.L_x_266) ;  /* 0xfffffffc00980947 */ /* 0x002fee000383ffff */
[----:B------:R-:W-:Y:S05]  /*f470*/  BSYNC.RECONVERGENT B1 ;  /* 0x0000000000017941 */ /* 0x000fea0003800200 */
.L_x_265:
[----:B------:R-:W-:-:S07]  /*f480*/  IMAD.MOV.U32 R3, RZ, RZ, R55 ;  /* 0x000000ffff037224 */ /* 0x000fce00078e0037 */
.L_x_264:
[----:B------:R-:W-:Y:S05]  /*f490*/  BSYNC.RECONVERGENT B0 ;  /* 0x0000000000007941 */ /* 0x000fea0003800200 */
.L_x_263:
[----:B------:R-:W-:Y:S01]  /*f4a0*/  LOP3.LUT P0, R63, R10, 0x3f, RZ, 0xc0, !PT ;  /* 0x0000003f0a3f7812 */ /* 0x000fe2000780c0ff */
[----:B------:R-:W-:-:S04]  /*f4b0*/  IMAD.IADD R55, R20, 0x1, R3 ;  /* 0x0000000114377824 */ /* 0x000fc800078e0203 */
[----:B------:R-:W-:-:S05]  /*f4c0*/  IMAD.U32 R55, R55, 0x8, R0 ;  /* 0x0000000837377824 */ /* 0x000fca00078e0000 */
[----:B------:R0:W-:Y:S04]  /*f4d0*/  STL.64 [R55+-0x78], R56 ;  /* 0xffff883837007387 */ /* 0x0001e80000100a00 */
[----:B------:R-:W2:Y:S04]  /*f4e0*/  @P0 LDL.64 R8, [R1+0x28] ;  /* 0x0000280001080983 */ /* 0x000ea80000100a00 */
[----:B------:R-:W3:Y:S04]  /*f4f0*/  LDL.64 R20, [R1+0x30] ;  /* 0x0000300001147983 */ /* 0x000ee80000100a00 */
[----:B------:R-:W4:Y:S01]  /*f500*/  LDL.64 R6, [R1+0x38] ;  /* 0x0000380001067983 */ /* 0x000f220000100a00 */
[----:B------:R-:W-:Y:S01]  /*f510*/  @P0 LOP3.LUT R0, R63, 0x3f, RZ, 0x3c, !PT ;  /* 0x0000003f3f000812 */ /* 0x000fe200078e3cff */
[----:B------:R-:W-:Y:S01]  /*f520*/  BSSY.RECONVERGENT B0, `(.L_x_267) ;  /* 0x0000034000007945 */ /* 0x000fe20003800200 */
[----:B--2---:R-:W-:-:S02]  /*f530*/  @P0 SHF.R.U64 R3, R8, 0x1, R9 ;  /* 0x0000000108030819 */ /* 0x004fc40000001209 */
[----:B------:R-:W-:Y:S02]  /*f540*/  @P0 SHF.R.U32.HI R9, RZ, 0x1, R9 ;  /* 0x00000001ff090819 */ /* 0x000fe40000011609 */
[CC--:B---3--:R-:W-:Y:S02]  /*f550*/  @P0 SHF.L.U32 R10, R20.reuse, R63.reuse, RZ ;  /* 0x0000003f140a0219 */ /* 0x0c8fe400000006ff */
[----:B------:R-:W-:Y:S02]  /*f560*/  @P0 SHF.R.U64 R3, R3, R0, R9 ;  /* 0x0000000003030219 */ /* 0x000fe40000001209 */
[--C-:B------:R-:W-:Y:S02]  /*f570*/  @P0 SHF.R.U32.HI R15, RZ, 0x1, R21.reuse ;  /* 0x00000001ff0f0819 */ /* 0x100fe40000011615 */
[C-C-:B------:R-:W-:Y:S02]  /*f580*/  @P0 SHF.R.U64 R13, R20.reuse, 0x1, R21.reuse ;  /* 0x00000001140d0819 */ /* 0x140fe40000001215 */
[----:B------:R-:W-:-:S02]  /*f590*/  @P0 SHF.L.U64.HI R11, R20, R63, R21 ;  /* 0x0000003f140b0219 */ /* 0x000fc40000010215 */
[-C--:B------:R-:W-:Y:S02]  /*f5a0*/  @P0 SHF.R.U32.HI R8, RZ, R0.reuse, R9 ;  /* 0x00000000ff080219 */ /* 0x080fe40000011609 */
[----:B------:R-:W-:Y:S02]  /*f5b0*/  @P0 LOP3.LUT R20, R10, R3, RZ, 0xfc, !PT ;  /* 0x000000030a140212 */ /* 0x000fe400078efcff */
[-C--:B----4-:R-:W-:Y:S02]  /*f5c0*/  @P0 SHF.L.U32 R9, R6, R63.reuse, RZ ;  /* 0x0000003f06090219 */ /* 0x090fe400000006ff */
[----:B0-----:R-:W-:Y:S01]  /*f5d0*/  @P0 SHF.R.U64 R56, R13, R0, R15 ;  /* 0x000000000d380219 */ /* 0x001fe2000000120f */
[----:B------:R-:W-:Y:S01]  /*f5e0*/  IMAD.SHL.U32 R13, R20, 0x4, RZ ;  /* 0x00000004140d7824 */ /* 0x000fe200078e00ff */
[----:B------:R-:W-:Y:S02]  /*f5f0*/  @P0 LOP3.LUT R21, R11, R8, RZ, 0xfc, !PT ;  /* 0x000000080b150212 */ /* 0x000fe400078efcff */
[----:B------:R-:W-:-:S02]  /*f600*/  @P0 SHF.L.U64.HI R3, R6, R63, R7 ;  /* 0x0000003f06030219 */ /* 0x000fc40000010207 */
[----:B------:R-:W-:Y:S02]  /*f610*/  @P0 SHF.R.U32.HI R0, RZ, R0, R15 ;  /* 0x00000000ff000219 */ /* 0x000fe4000001160f */
[----:B------:R-:W-:Y:S02]  /*f620*/  @P0 LOP3.LUT R6, R9, R56, RZ, 0xfc, !PT ;  /* 0x0000003809060212 */ /* 0x000fe400078efcff */
[----:B------:R-:W-:Y:S02]  /*f630*/  SHF.L.U64.HI R20, R20, 0x2, R21 ;  /* 0x0000000214147819 */ /* 0x000fe40000010215 */
[----:B------:R-:W-:Y:S02]  /*f640*/  @P0 LOP3.LUT R7, R3, R0, RZ, 0xfc, !PT ;  /* 0x0000000003070212 */ /* 0x000fe400078efcff */
[----:B------:R-:W-:Y:S02]  /*f650*/  SHF.L.W.U32.HI R21, R21, 0x2, R6 ;  /* 0x0000000215157819 */ /* 0x000fe40000010e06 */
[----:B------:R-:W-:-:S02]  /*f660*/  IADD3 RZ, P0, PT, RZ, -R13, RZ ;  /* 0x8000000dffff7210 */ /* 0x000fc40007f1e0ff */
[----:B------:R-:W-:Y:S02]  /*f670*/  LOP3.LUT R3, RZ, R20, RZ, 0x33, !PT ;  /* 0x00000014ff037212 */ /* 0x000fe400078e33ff */
[----:B------:R-:W-:Y:S02]  /*f680*/  SHF.L.W.U32.HI R0, R6, 0x2, R7 ;  /* 0x0000000206007819 */ /* 0x000fe40000010e07 */
[----:B------:R-:W-:Y:S02]  /*f690*/  LOP3.LUT R6, RZ, R21, RZ, 0x33, !PT ;  /* 0x00000015ff067212 */ /* 0x000fe400078e33ff */
[----:B------:R-:W-:Y:S02]  /*f6a0*/  IADD3.X R3, P1, PT, RZ, R3, RZ, P0, !PT ;  /* 0x00000003ff037210 */ /* 0x000fe4000073e4ff */
[----:B------:R-:W-:Y:S02]  /*f6b0*/  LOP3.LUT R8, RZ, R0, RZ, 0x33, !PT ;  /* 0x00000000ff087212 */ /* 0x000fe400078e33ff */
[----:B------:R-:W-:-:S02]  /*f6c0*/  IADD3.X R6, P1, PT, RZ, R6, RZ, P1, !PT ;  /* 0x00000006ff067210 */ /* 0x000fc40000f3e4ff */
[----:B------:R-:W-:-:S03]  /*f6d0*/  ISETP.GT.U32.AND P0, PT, R21, -0x1, PT ;  /* 0xffffffff1500780c */ /* 0x000fc60003f04070 */
[----:B------:R-:W-:Y:S01]  /*f6e0*/  IMAD.X R9, RZ, RZ, R8, P1 ;  /* 0x000000ffff097224 */ /* 0x000fe200008e0608 */
[----:B------:R-:W-:-:S04]  /*f6f0*/  ISETP.GT.AND.EX P0, PT, R0, -0x1, PT, P0 ;  /* 0xffffffff0000780c */ /* 0x000fc80003f04300 */
[----:B------:R-:W-:Y:S02]  /*f700*/  SEL R11, R0, R9, P0 ;  /* 0x00000009000b7207 */ /* 0x000fe40000000000 */
[----:B------:R-:W-:Y:S02]  /*f710*/  SEL R56, R21, R6, P0 ;  /* 0x0000000615387207 */ /* 0x000fe40000000000 */
[----:B------:R-:W-:-:S04]  /*f720*/  ISETP.NE.U32.AND P1, PT, R11, RZ, PT ;  /* 0x000000ff0b00720c */ /* 0x000fc80003f25070 */
[----:B------:R-:W-:Y:S01]  /*f730*/  SEL R6, R56, R11, !P1 ;  /* 0x0000000b38067207 */ /* 0x000fe20004800000 */
[----:B------:R-:W-:-:S05]  /*f740*/  @!P0 IMAD.MOV R13, RZ, RZ, -R13 ;  /* 0x000000ffff0d8224 */ /* 0x000fca00078e0a0d */
[----:B------:R-:W0:Y:S02]  /*f750*/  FLO.U32 R6, R6 ;  /* 0x0000000600067300 */ /* 0x000e2400000e0000 */
[C---:B0-----:R-:W-:Y:S02]  /*f760*/  IADD3 R8, PT, PT, -R6.reuse, 0x1f, RZ ;  /* 0x0000001f06087810 */ /* 0x041fe40007ffe1ff */
[----:B------:R-:W-:-:S03]  /*f770*/  IADD3 R10, PT, PT, -R6, 0x3f, RZ ;  /* 0x0000003f060a7810 */ /* 0x000fc60007ffe1ff */
[----:B------:R-:W-:Y:S01]  /*f780*/  @P1 IMAD.MOV R10, RZ, RZ, R8 ;  /* 0x000000ffff0a1224 */ /* 0x000fe200078e0208 */
[----:B------:R-:W-:-:S04]  /*f790*/  SEL R8, R20, R3, P0 ;  /* 0x0000000314087207 */ /* 0x000fc80000000000 */
[----:B------:R-:W-:-:S13]  /*f7a0*/  ISETP.NE.AND P1, PT, R10, RZ, PT ;  /* 0x000000ff0a00720c */ /* 0x000fda0003f25270 */
[----:B------:R-:W-:Y:S05]  /*f7b0*/  @!P1 BRA `(.L_x_268) ;  /* 0x0000000000289947 */ /* 0x000fea0003800000 */
[----:B------:R-:W-:Y:S02]  /*f7c0*/  LOP3.LUT R3, R10, 0x3f, RZ, 0xc0, !PT ;  /* 0x0000003f0a037812 */ /* 0x000fe400078ec0ff */
[--C-:B------:R-:W-:Y:S02]  /*f7d0*/  SHF.R.U64 R6, R13, 0x1, R8.reuse ;  /* 0x000000010d067819 */ /* 0x100fe40000001208 */
[CC--:B------:R-:W-:Y:S02]  /*f7e0*/  SHF.L.U64.HI R20, R56.reuse, R3.reuse, R11 ;  /* 0x0000000338147219 */ /* 0x0c0fe4000001020b */
[----:B------:R-:W-:Y:S02]  /*f7f0*/  SHF.L.U32 R9, R56, R3, RZ ;  /* 0x0000000338097219 */ /* 0x000fe400000006ff */
[----:B------:R-:W-:Y:S02]  /*f800*/  SHF.R.U32.HI R8, RZ, 0x1, R8 ;  /* 0x00000001ff087819 */ /* 0x000fe40000011608 */
[----:B------:R-:W-:-:S04]  /*f810*/  LOP3.LUT R3, R10, 0x3f, RZ, 0xc, !PT ;  /* 0x0000003f0a037812 */ /* 0x000fc800078e0cff */
[-CC-:B------:R-:W-:Y:S02]  /*f820*/  SHF.R.U64 R6, R6, R3.reuse, R8.reuse ;  /* 0x0000000306067219 */ /* 0x180fe40000001208 */
[----:B------:R-:W-:Y:S02]  /*f830*/  SHF.R.U32.HI R3, RZ, R3, R8 ;  /* 0x00000003ff037219 */ /* 0x000fe40000011608 */
[----:B------:R-:W-:Y:S02]  /*f840*/  LOP3.LUT R56, R9, R6, RZ, 0xfc, !PT ;  /* 0x0000000609387212 */ /* 0x000fe400078efcff */
[----:B------:R-:W-:-:S07]  /*f850*/  LOP3.LUT R11, R20, R3, RZ, 0xfc, !PT ;  /* 0x00000003140b7212 */ /* 0x000fce00078efcff */
.L_x_268:
[----:B------:R-:W-:Y:S05]  /*f860*/  BSYNC.RECONVERGENT B0 ;  /* 0x0000000000007941 */ /* 0x000fea0003800200 */
.L_x_267:
[----:B------:R-:W-:-:S04]  /*f870*/  IMAD.WIDE.U32 R20, R56, 0x2168c235, RZ ;  /* 0x2168c23538147825 */ /* 0x000fc800078e00ff */
[----:B------:R-:W-:Y:S01]  /*f880*/  IMAD.MOV.U32 R8, RZ, RZ, R21 ;  /* 0x000000ffff087224 */ /* 0x000fe200078e0015 */
[----:B------:R-:W-:Y:S01]  /*f890*/  IADD3 RZ, P1, PT, R20, R20, RZ ;  /* 0x0000001414ff7210 */ /* 0x000fe20007f3e0ff */
[----:B------:R-:W-:Y:S02]  /*f8a0*/  IMAD.MOV.U32 R9, RZ, RZ, RZ ;  /* 0x000000ffff097224 */ /* 0x000fe400078e00ff */
[----:B------:R-:W-:-:S04]  /*f8b0*/  IMAD.HI.U32 R3, R11, -0x36f0255e, RZ ;  /* 0xc90fdaa20b037827 */ /* 0x000fc800078e00ff */
[----:B------:R-:W-:-:S04]  /*f8c0*/  IMAD.WIDE.U32 R8, R56, -0x36f0255e, R8 ;  /* 0xc90fdaa238087825 */ /* 0x000fc800078e0008 */
[----:B------:R-:W-:-:S04]  /*f8d0*/  IMAD.WIDE.U32 R8, P2, R11, 0x2168c235, R8 ;  /* 0x2168c2350b087825 */ /* 0x000fc80007840008 */
[----:B------:R-:W-:Y:S01]  /*f8e0*/  IMAD R11, R11, -0x36f0255e, RZ ;  /* 0xc90fdaa20b0b7824 */ /* 0x000fe200078e02ff */
[----:B------:R-:W-:Y:S01]  /*f8f0*/  IADD3.X RZ, P1, PT, R8, R8, RZ, P1, !PT ;  /* 0x0000000808ff7210 */ /* 0x000fe20000f3e4ff */
[----:B------:R-:W-:-:S03]  /*f900*/  IMAD.X R3, RZ, RZ, R3, P2 ;  /* 0x000000ffff037224 */ /* 0x000fc600010e0603 */
[----:B------:R-:W-:-:S04]  /*f910*/  IADD3 R6, P2, PT, R11, R9, RZ ;  /* 0x000000090b067210 */ /* 0x000fc80007f5e0ff */
[C---:B------:R-:W-:Y:S01]  /*f920*/  IADD3.X R9, P1, PT, R6.reuse, R6, RZ, P1, !PT ;  /* 0x0000000606097210 */ /* 0x040fe20000f3e4ff */
[----:B------:R-:W-:Y:S01]  /*f930*/  IMAD.X R3, RZ, RZ, R3, P2 ;  /* 0x000000ffff037224 */ /* 0x000fe200010e0603 */
[----:B------:R-:W-:-:S03]  /*f940*/  ISETP.GT.U32.AND P2, PT, R6, RZ, PT ;  /* 0x000000ff0600720c */ /* 0x000fc60003f44070 */
[C---:B------:R-:W-:Y:S01]  /*f950*/  IMAD.X R8, R3.reuse, 0x1, R3, P1 ;  /* 0x0000000103087824 */ /* 0x040fe200008e0603 */
[----:B------:R-:W-:-:S04]  /*f960*/  ISETP.GT.AND.EX P2, PT, R3, RZ, PT, P2 ;  /* 0x000000ff0300720c */ /* 0x000fc80003f44320 */
[----:B------:R-:W-:Y:S02]  /*f970*/  SEL R9, R9, R6, P2 ;  /* 0x0000000609097207 */ /* 0x000fe40001000000 */
[----:B------:R-:W-:Y:S02]  /*f980*/  SEL R3, R8, R3, P2 ;  /* 0x0000000308037207 */ /* 0x000fe40001000000 */
[----:B------:R-:W-:Y:S02]  /*f990*/  IADD3 R8, P1, PT, R9, 0x1, RZ ;  /* 0x0000000109087810 */ /* 0x000fe40007f3e0ff */
[----:B------:R-:W-:-:S03]  /*f9a0*/  SEL R11, RZ, 0xffffffff, !P2 ;  /* 0xffffffffff0b7807 */ /* 0x000fc60005000000 */
[----:B------:R-:W-:Y:S02]  /*f9b0*/  IMAD.X R9, RZ, RZ, R3, P1 ;  /* 0x000000ffff097224 */ /* 0x000fe400008e0603 */
[----:B------:R-:W-:Y:S01]  /*f9c0*/  IMAD.IADD R6, R11, 0x1, -R10 ;  /* 0x000000010b067824 */ /* 0x000fe200078e0a0a */
[----:B------:R-:W-:Y:S02]  /*f9d0*/  SHF.R.U32.HI R11, RZ, 0x1e, R7 ;  /* 0x0000001eff0b7819 */ /* 0x000fe40000011607 */
[----:B------:R-:W-:Y:S01]  /*f9e0*/  SHF.R.U64 R8, R8, 0xa, R9 ;  /* 0x0000000a08087819 */ /* 0x000fe20000001209 */
[----:B------:R-:W-:Y:S01]  /*f9f0*/  IMAD.SHL.U32 R6, R6, 0x100000, RZ ;  /* 0x0010000006067824 */ /* 0x000fe200078e00ff */
[----:B------:R-:W-:Y:S02]  /*fa00*/  LEA.HI R0, R0, R11, RZ, 0x1 ;  /* 0x0000000b00007211 */ /* 0x000fe400078f08ff */
[----:B------:R-:W-:-:S04]  /*fa10*/  IADD3 R8, P1, PT, R8, 0x1, RZ ;  /* 0x0000000108087810 */ /* 0x000fc80007f3e0ff */
[----:B------:R-:W-:Y:S02]  /*fa20*/  LEA.HI.X R9, R9, RZ, RZ, 0x16, P1 ;  /* 0x000000ff09097211 */ /* 0x000fe400008fb4ff */
[----:B------:R-:W-:Y:S02]  /*fa30*/  LOP3.LUT P1, R3, R41, 0x80000000, RZ, 0xc0, !PT ;  /* 0x8000000029037812 */ /* 0x000fe4000782c0ff */
[--C-:B------:R-:W-:Y:S02]  /*fa40*/  SHF.R.U64 R8, R8, 0x1, R9.reuse ;  /* 0x0000000108087819 */ /* 0x100fe40000001209 */
[----:B------:R-:W-:Y:S02]  /*fa50*/  SHF.R.U32.HI R7, RZ, 0x1, R9 ;  /* 0x00000001ff077819 */ /* 0x000fe40000011609 */
[----:B------:R-:W-:Y:S02]  /*fa60*/  IADD3 R8, P2, P3, RZ, RZ, R8 ;  /* 0x000000ffff087210 */ /* 0x000fe40007b5e008 */
[----:B------:R-:W-:-:S02]  /*fa70*/  @!P0 LOP3.LUT R3, R3, 0x80000000, RZ, 0x3c, !PT ;  /* 0x8000000003038812 */ /* 0x000fc400078e3cff */
[----:B------:R-:W-:-:S03]  /*fa80*/  IADD3.X R6, PT, PT, R6, 0x3fe00000, R7, P2, P3 ;  /* 0x3fe0000006067810 */ /* 0x000fc600017e6407 */
[----:B------:R-:W-:Y:S01]  /*fa90*/  @P1 IMAD.MOV R0, RZ, RZ, -R0 ;  /* 0x000000ffff001224 */ /* 0x000fe200078e0a00 */
[----:B------:R-:W-:-:S07]  /*faa0*/  LOP3.LUT R7, R6, R3, RZ, 0xfc, !PT ;  /* 0x0000000306077212 */ /* 0x000fce00078efcff */
.L_x_262:
[----:B------:R-:W-:Y:S02]  /*fab0*/  IMAD.MOV.U32 R55, RZ, RZ, 0x0 ;  /* 0x00000000ff377424 */ /* 0x000fe400078e00ff */
[----:B------:R-:W-:Y:S02]  /*fac0*/  IMAD.MOV.U32 R6, RZ, RZ, R8 ;  /* 0x000000ffff067224 */ /* 0x000fe400078e0008 */
[----:B------:R-:W-:Y:S05]  /*fad0*/  RET.REL.NODEC R54 `(_Z15minimize_coeffsPdS_S_ii) ;  /* 0xffffff0436487950 */ /* 0x000fea0003c3ffff */
.L_x_269:
[----:B------:R-:W-:-:S00]  /*fae0*/  BRA `(.L_x_269) ;  /* 0xfffffffc00fc7947 */ /* 0x000fc0000383ffff */
[----:B------:R-:W-:-:S00]  /*faf0*/  NOP ;  /* 0x0000000000007918 */ /* 0x000fc00000000000 */
        /* <DEDUP_REMOVED lines=8> */
.L_x_274:


//--------------------- .nv.global.init           --------------------------
	.section	.nv.global.init,"aw",@progbits
	.align	16
.nv.global.init:
	.type		__cudart_sin_cos_coeffs,@object
	.size		__cudart_sin_cos_coeffs,(__cudart_i2opi_d - __cudart_sin_cos_coeffs)
__cudart_sin_cos_coeffs:
        /*0000*/ 	.byte	0x46, 0xd2, 0xb0, 0x2c, 0xf1, 0xe5, 0x5a, 0xbe, 0x92, 0xe3, 0xac, 0x69, 0xe3, 0x1d, 0xc7, 0x3e
        /*0010*/ 	.byte	0xa1, 0x62, 0xdb, 0x19, 0xa0, 0x01, 0x2a, 0xbf, 0x18, 0x08, 0x11, 0x11, 0x11, 0x11, 0x81, 0x3f
        /*0020*/ 	.byte	0x54, 0x55, 0x55, 0x55, 0x55, 0x55, 0xc5, 0xbf, 0x00, 0x00, 0x00, 0x00, 0x00, 0x00, 0x00, 0x00
        /*0030*/ 	.byte	0x00, 0x00, 0x00, 0x00, 0x00, 0x00, 0x00, 0x00, 0x64, 0x81, 0xfd, 0x20, 0x83, 0xff, 0xa8, 0xbd
        /*0040*/ 	.byte	0x28, 0x85, 0xef, 0xc1, 0xa7, 0xee, 0x21, 0x3e, 0xd9, 0xe6, 0x06, 0x8e, 0x4f, 0x7e, 0x92, 0xbe
        /*0050*/ 	.byte	0xe9, 0xbc, 0xdd, 0x19, 0xa0, 0x01, 0xfa, 0x3e, 0x47, 0x5d, 0xc1, 0x16, 0x6c, 0xc1, 0x56, 0xbf
        /*0060*/ 	.byte	0x51, 0x55, 0x55, 0x55, 0x55, 0x55, 0xa5, 0x3f, 0x00, 0x00, 0x00, 0x00, 0x00, 0x00, 0xe0, 0xbf
        /*0070*/ 	.byte	0x00, 0x00, 0x00, 0x00, 0x00, 0x00, 0xf0, 0x3f, 0x00, 0x00, 0x00, 0x00, 0x00, 0x00, 0x00, 0x00
	.type		__cudart_i2opi_d,@object
	.size		__cudart_i2opi_d,($str$4 - __cudart_i2opi_d)
__cudart_i2opi_d:
        /* <DEDUP_REMOVED lines=9> */
	.type		$str$4,@object
	.size		$str$4,($str$2 - $str$4)
$str$4:
        /*0110*/ 	.byte	0x4e, 0x6f, 0x77, 0x20, 0x77, 0x65, 0x20, 0x68, 0x61, 0x76, 0x65, 0x20, 0x61, 0x31, 0x3d, 0x25
        /*0120*/ 	.byte	0x2e, 0x32, 0x66, 0x20, 0x0a, 0x00
	.type		$str$2,@object
	.size		$str$2,($str$5 - $str$2)
$str$2:
        /*0126*/ 	.byte	0x4e, 0x6f, 0x77, 0x20, 0x77, 0x65, 0x20, 0x68, 0x61, 0x76, 0x65, 0x20, 0x61, 0x30, 0x3d, 0x25
        /*0136*/ 	.byte	0x2e, 0x32, 0x66, 0x20, 0x0a, 0x00
	.type		$str$5,@object
	.size		$str$5,($str - $str$5)
$str$5:
        /*013c*/ 	.byte	0x52, 0x65, 0x61, 0x63, 0x68, 0x65, 0x64, 0x20, 0x6d, 0x61, 0x78, 0x20, 0x69, 0x74, 0x65, 0x72
        /*014c*/ 	.byte	0x61, 0x74, 0x69, 0x6f, 0x6e, 0x20, 0x61, 0x74, 0x20, 0x52, 0x3d, 0x25, 0x2e, 0x32, 0x66, 0x20
        /*015c*/ 	.byte	0x72, 0x3d, 0x25, 0x2e, 0x32, 0x66, 0x0a, 0x00
	.type		$str,@object
	.size		$str,($str$3 - $str)
$str:
        /*0164*/ 	.byte	0x42, 0x72, 0x6f, 0x6b, 0x65, 0x20, 0x6e, 0x6f, 0x72, 0x6d, 0x20, 0x6c, 0x6f, 0x6f, 0x70, 0x20
        /*0174*/ 	.byte	0x61, 0x74, 0x20, 0x52, 0x3d, 0x25, 0x2e, 0x32, 0x66, 0x20, 0x72, 0x3d, 0x25, 0x2e, 0x32, 0x66
        /*0184*/ 	.byte	0x20, 0x61, 0x6e, 0x64, 0x20, 0x69, 0x74, 0x65, 0x72, 0x3d, 0x25, 0x2e, 0x32, 0x66, 0x20, 0x0a
        /*0194*/ 	.byte	0x00
	.type		$str$3,@object
	.size		$str$3,($str$1 - $str$3)
$str$3:
        /*0195*/ 	.byte	0x43, 0x6c, 0x61, 0x6d, 0x70, 0x65, 0x64, 0x20, 0x61, 0x74, 0x20, 0x52, 0x3d, 0x25, 0x2e, 0x32
        /*01a5*/ 	.byte	0x66, 0x20, 0x72, 0x3d, 0x25, 0x2e, 0x32, 0x66, 0x20, 0x61, 0x31, 0x3d, 0x25, 0x2e, 0x32, 0x66
        /*01b5*/ 	.byte	0x20, 0x61, 0x6e, 0x64, 0x20, 0x69, 0x74, 0x65, 0x72, 0x3d, 0x25, 0x2e, 0x32, 0x66, 0x20, 0x0a
        /*01c5*/ 	.byte	0x00
	.type		$str$1,@object
	.size		$str$1,($str$6 - $str$1)
$str$1:
        /*01c6*/ 	.byte	0x43, 0x6c, 0x61, 0x6d, 0x70, 0x65, 0x64, 0x20, 0x61, 0x74, 0x20, 0x52, 0x3d, 0x25, 0x2e, 0x32
        /*01d6*/ 	.byte	0x66, 0x20, 0x72, 0x3d, 0x25, 0x2e, 0x32, 0x66, 0x20, 0x61, 0x30, 0x3d, 0x25, 0x2e, 0x32, 0x66
        /*01e6*/ 	.byte	0x20, 0x61, 0x6e, 0x64, 0x20, 0x69, 0x74, 0x65, 0x72, 0x3d, 0x25, 0x2e, 0x32, 0x66, 0x20, 0x0a
        /*01f6*/ 	.byte	0x00
	.type		$str$6,@object
	.size		$str$6,(.L_6 - $str$6)
$str$6:
        /*01f7*/ 	.byte	0x45, 0x6e, 0x65, 0x72, 0x67, 0x79, 0x20, 0x61, 0x74, 0x20, 0x52, 0x3d, 0x25, 0x2e, 0x32, 0x66
        /*0207*/ 	.byte	0x20, 0x61, 0x6e, 0x64, 0x20, 0x72, 0x3d, 0x25, 0x2e, 0x32, 0x66, 0x20, 0x69, 0x73, 0x20, 0x25
        /*0217*/ 	.byte	0x2e, 0x32, 0x66, 0x20, 0x77, 0x69, 0x74, 0x68, 0x20, 0x61, 0x30, 0x3d, 0x25, 0x2e, 0x32, 0x66
        /*0227*/ 	.byte	0x0a, 0x00
.L_6:


//--------------------- .nv.shared.reserved.0     --------------------------
	.section	.nv.shared.reserved.0,"aw",@nobits
	.weak		__nv_reservedSMEM_offset_0_alias
	.size		__nv_reservedSMEM_offset_0_alias, 0, 64
	.other		__nv_reservedSMEM_offset_0_alias,@"STO_CUDA_RESERVED_SHARED STV_DEFAULT"
__nv_reservedSMEM_offset_0_alias:
	.zero		0
	.zero		64


//--------------------- .nv.constant0._Z15minimize_coeffsPdS_S_ii --------------------------
	.section	.nv.constant0._Z15minimize_coeffsPdS_S_ii,"a",@progbits
	.sectionflags	@""
	.align	4
.nv.constant0._Z15minimize_coeffsPdS_S_ii:
	.zero		928


//--------------------- SYMBOLS --------------------------

	.type		.nv.reservedSmem.offset0,@object
	.size		.nv.reservedSmem.offset0,0x4
	.type		vprintf,@function
